//
// Generated by NVIDIA NVVM Compiler
//
// Compiler Build ID: CL-36424714
// Cuda compilation tools, release 13.0, V13.0.88
// Based on NVVM 20.0.0
//

.version 9.0
.target sm_100
.address_size 64

	// .globl	_Z9addKernelPiPKiS1_
.extern .func  (.param .b64 func_retval0) malloc
(
	.param .b64 malloc_param_0
)
;
.func  (.param .b64 func_retval0) __internal_accurate_pow
(
	.param .b64 __internal_accurate_pow_param_0,
	.param .b64 __internal_accurate_pow_param_1
)
;

.visible .entry _Z9addKernelPiPKiS1_(
	.param .u64 .ptr .align 1 _Z9addKernelPiPKiS1__param_0,
	.param .u64 .ptr .align 1 _Z9addKernelPiPKiS1__param_1,
	.param .u64 .ptr .align 1 _Z9addKernelPiPKiS1__param_2
)
{
	.reg .b32 	%r<6>;
	.reg .b64 	%rd<11>;

	ld.param.u64 	%rd1, [_Z9addKernelPiPKiS1__param_0];
	ld.param.u64 	%rd2, [_Z9addKernelPiPKiS1__param_1];
	ld.param.u64 	%rd3, [_Z9addKernelPiPKiS1__param_2];
	cvta.to.global.u64 	%rd4, %rd1;
	cvta.to.global.u64 	%rd5, %rd3;
	cvta.to.global.u64 	%rd6, %rd2;
	mov.u32 	%r1, %tid.x;
	mul.wide.u32 	%rd7, %r1, 4;
	add.s64 	%rd8, %rd6, %rd7;
	ld.global.u32 	%r2, [%rd8];
	add.s64 	%rd9, %rd5, %rd7;
	ld.global.u32 	%r3, [%rd9];
	shl.b32 	%r4, %r3, 1;
	add.s32 	%r5, %r4, %r2;
	add.s64 	%rd10, %rd4, %rd7;
	st.global.u32 	[%rd10], %r5;
	ret;

}
	// .globl	_Z14scaleMapKernelPdS_dj
.visible .entry _Z14scaleMapKernelPdS_dj(
	.param .u64 .ptr .align 1 _Z14scaleMapKernelPdS_dj_param_0,
	.param .u64 .ptr .align 1 _Z14scaleMapKernelPdS_dj_param_1,
	.param .f64 _Z14scaleMapKernelPdS_dj_param_2,
	.param .u32 _Z14scaleMapKernelPdS_dj_param_3
)
{
	.reg .pred 	%p<3>;
	.reg .b32 	%r<3>;
	.reg .b64 	%rd<12>;
	.reg .b64 	%fd<4>;

	ld.param.u64 	%rd3, [_Z14scaleMapKernelPdS_dj_param_0];
	ld.param.u64 	%rd2, [_Z14scaleMapKernelPdS_dj_param_1];
	ld.param.f64 	%fd2, [_Z14scaleMapKernelPdS_dj_param_2];
	ld.param.u32 	%r2, [_Z14scaleMapKernelPdS_dj_param_3];
	cvta.to.global.u64 	%rd1, %rd3;
	mov.u32 	%r1, %tid.x;
	setp.ge.u32 	%p1, %r1, %r2;
	@%p1 bra 	$L__BB1_4;
	cvta.to.global.u64 	%rd4, %rd2;
	mul.wide.u32 	%rd5, %r1, 8;
	add.s64 	%rd6, %rd4, %rd5;
	ld.global.f64 	%fd1, [%rd6];
	setp.leu.f64 	%p2, %fd1, 0d0000000000000000;
	@%p2 bra 	$L__BB1_3;
	div.rn.f64 	%fd3, %fd2, %fd1;
	add.s64 	%rd11, %rd1, %rd5;
	st.global.f64 	[%rd11], %fd3;
	bra.uni 	$L__BB1_4;
$L__BB1_3:
	add.s64 	%rd8, %rd1, %rd5;
	mov.b64 	%rd9, 0;
	st.global.u64 	[%rd8], %rd9;
$L__BB1_4:
	ret;

}
	// .globl	_Z22evaporateFermoneKernelPdjd
.visible .entry _Z22evaporateFermoneKernelPdjd(
	.param .u64 .ptr .align 1 _Z22evaporateFermoneKernelPdjd_param_0,
	.param .u32 _Z22evaporateFermoneKernelPdjd_param_1,
	.param .f64 _Z22evaporateFermoneKernelPdjd_param_2
)
{
	.reg .pred 	%p<2>;
	.reg .b32 	%r<3>;
	.reg .b64 	%rd<5>;
	.reg .b64 	%fd<4>;

	ld.param.u64 	%rd1, [_Z22evaporateFermoneKernelPdjd_param_0];
	ld.param.u32 	%r2, [_Z22evaporateFermoneKernelPdjd_param_1];
	ld.param.f64 	%fd1, [_Z22evaporateFermoneKernelPdjd_param_2];
	mov.u32 	%r1, %tid.x;
	setp.ge.u32 	%p1, %r1, %r2;
	@%p1 bra 	$L__BB2_2;
	cvta.to.global.u64 	%rd2, %rd1;
	mul.wide.u32 	%rd3, %r1, 8;
	add.s64 	%rd4, %rd2, %rd3;
	ld.global.f64 	%fd2, [%rd4];
	mul.f64 	%fd3, %fd1, %fd2;
	st.global.f64 	[%rd4], %fd3;
$L__BB2_2:
	ret;

}
	// .globl	_Z7moveAntPdS_jjddS_Pi
.visible .entry _Z7moveAntPdS_jjddS_Pi(
	.param .u64 .ptr .align 1 _Z7moveAntPdS_jjddS_Pi_param_0,
	.param .u64 .ptr .align 1 _Z7moveAntPdS_jjddS_Pi_param_1,
	.param .u32 _Z7moveAntPdS_jjddS_Pi_param_2,
	.param .u32 _Z7moveAntPdS_jjddS_Pi_param_3,
	.param .f64 _Z7moveAntPdS_jjddS_Pi_param_4,
	.param .f64 _Z7moveAntPdS_jjddS_Pi_param_5,
	.param .u64 .ptr .align 1 _Z7moveAntPdS_jjddS_Pi_param_6,
	.param .u64 .ptr .align 1 _Z7moveAntPdS_jjddS_Pi_param_7
)
{
	.local .align 16 .b8 	__local_depot3[512];
	.reg .b64 	%SP;
	.reg .b64 	%SPL;
	.reg .pred 	%p<70>;
	.reg .b16 	%rs<3>;
	.reg .b32 	%r<235>;
	.reg .b64 	%rd<274>;
	.reg .b64 	%fd<142>;

	mov.u64 	%SPL, __local_depot3;
	ld.param.u64 	%rd32, [_Z7moveAntPdS_jjddS_Pi_param_0];
	ld.param.u64 	%rd30, [_Z7moveAntPdS_jjddS_Pi_param_1];
	ld.param.u32 	%r55, [_Z7moveAntPdS_jjddS_Pi_param_3];
	ld.param.f64 	%fd40, [_Z7moveAntPdS_jjddS_Pi_param_4];
	ld.param.f64 	%fd41, [_Z7moveAntPdS_jjddS_Pi_param_5];
	ld.param.u64 	%rd33, [_Z7moveAntPdS_jjddS_Pi_param_7];
	cvta.to.global.u64 	%rd1, %rd32;
	cvta.to.global.u64 	%rd2, %rd33;
	add.u64 	%rd3, %SPL, 0;
	add.u64 	%rd4, %SPL, 112;
	mov.u32 	%r1, %tid.x;
	setp.eq.s32 	%p7, %r55, 0;
	@%p7 bra 	$L__BB3_8;
	mul.lo.s32 	%r57, %r55, %r1;
	{
	.reg .b32 %temp; 
	mov.b64 	{%temp, %r2}, %fd41;
	}
	shr.u32 	%r58, %r2, 20;
	and.b32  	%r59, %r58, 2047;
	add.s32 	%r60, %r59, -1012;
	mov.b64 	%rd36, %fd41;
	shl.b64 	%rd5, %rd36, %r60;
	setp.eq.s64 	%p1, %rd5, -9223372036854775808;
	cvt.rzi.f64.f64 	%fd1, %fd41;
	abs.f64 	%fd2, %fd41;
	setp.lt.s32 	%p8, %r2, 0;
	selp.b32 	%r3, 0, 2146435072, %p8;
	{
	.reg .b32 %temp; 
	mov.b64 	{%temp, %r4}, %fd40;
	}
	shr.u32 	%r61, %r4, 20;
	and.b32  	%r62, %r61, 2047;
	add.s32 	%r63, %r62, -1012;
	mov.b64 	%rd37, %fd40;
	shl.b64 	%rd6, %rd37, %r63;
	setp.eq.s64 	%p2, %rd6, -9223372036854775808;
	cvt.rzi.f64.f64 	%fd3, %fd40;
	abs.f64 	%fd4, %fd40;
	setp.neu.f64 	%p10, %fd4, 0d3FE0000000000000;
	and.pred  	%p3, %p10, %p2;
	setp.lt.s32 	%p11, %r4, 0;
	selp.b32 	%r5, 0, 2146435072, %p11;
	neg.s32 	%r6, %r55;
	mul.wide.s32 	%rd38, %r57, 8;
	cvta.to.global.u64 	%rd39, %rd30;
	add.s64 	%rd7, %rd39, %rd38;
	add.s64 	%rd8, %rd1, %rd38;
	mov.b32 	%r219, 0;
$L__BB3_2:
	setp.lt.s32 	%p12, %r55, 1;
	cvt.u64.u32 	%rd40, %r1;
	add.s64 	%rd41, %rd3, %rd40;
	mov.b16 	%rs1, 1;
	st.local.u8 	[%rd41], %rs1;
	mul.wide.u32 	%rd42, %r219, 4;
	add.s64 	%rd43, %rd4, %rd42;
	st.local.u32 	[%rd43], %r1;
	mov.f64 	%fd126, 0d0000000000000000;
	@%p12 bra 	$L__BB3_56;
	mov.b64 	%rd268, 0;
	mov.f64 	%fd126, 0d0000000000000000;
	mov.b32 	%r221, 0;
	mov.u64 	%rd265, %rd3;
	mov.u64 	%rd266, %rd8;
	mov.u64 	%rd267, %rd7;
	mov.u32 	%r220, %r6;
$L__BB3_4:
	mov.u64 	%rd13, %rd268;
	ld.global.f64 	%fd44, [%rd266];
	setp.leu.f64 	%p13, %fd44, 0d0000000000000000;
	@%p13 bra 	$L__BB3_55;
	ld.local.u8 	%rs2, [%rd265];
	setp.ne.s16 	%p14, %rs2, 0;
	@%p14 bra 	$L__BB3_55;
	{ // callseq 0, 0
	.param .b64 param0;
	st.param.b64 	[param0], 24;
	.param .b64 retval0;
	call.uni (retval0), 
	malloc, 
	(
	param0
	);
	ld.param.b64 	%rd268, [retval0];
	} // callseq 0
	st.u64 	[%rd13+16], %rd268;
	st.u32 	[%rd268], %r221;
	ld.global.f64 	%fd6, [%rd266];
	ld.global.f64 	%fd7, [%rd267];
	{
	.reg .b32 %temp; 
	mov.b64 	{%temp, %r13}, %fd6;
	}
	abs.f64 	%fd8, %fd6;
	setp.neu.f64 	%p15, %fd6, 0d0000000000000000;
	@%p15 bra 	$L__BB3_36;
	setp.lt.s32 	%p19, %r2, 0;
	setp.neu.f64 	%p20, %fd2, 0d3FE0000000000000;
	and.pred  	%p5, %p20, %p1;
	selp.b32 	%r65, %r13, 0, %p5;
	or.b32  	%r66, %r65, 2146435072;
	selp.b32 	%r67, %r66, %r65, %p19;
	mov.b32 	%r68, 0;
	mov.b64 	%fd128, {%r68, %r67};
	bra.uni 	$L__BB3_37;
$L__BB3_8:
	setp.lt.u32 	%p50, %r55, 2;
	mov.f64 	%fd141, 0d0000000000000000;
	@%p50 bra 	$L__BB3_22;
	add.s32 	%r7, %r55, -1;
	add.s32 	%r100, %r55, -2;
	and.b32  	%r8, %r7, 15;
	setp.lt.u32 	%p51, %r100, 15;
	mov.f64 	%fd141, 0d0000000000000000;
	mov.b32 	%r225, 1;
	@%p51 bra 	$L__BB3_13;
	and.b32  	%r102, %r7, -16;
	neg.s32 	%r223, %r102;
	add.s64 	%rd270, %rd4, 32;
	mov.f64 	%fd141, 0d0000000000000000;
	mov.b32 	%r222, 0;
$L__BB3_11:
	.pragma "nounroll";
	ld.local.v4.u32 	{%r103, %r104, %r105, %r106}, [%rd270+-32];
	mul.lo.s32 	%r107, %r103, %r55;
	cvt.u64.u32 	%rd48, %r107;
	cvt.s64.s32 	%rd49, %r104;
	add.s64 	%rd50, %rd48, %rd49;
	shl.b64 	%rd51, %rd50, 3;
	add.s64 	%rd52, %rd1, %rd51;
	ld.global.f64 	%fd70, [%rd52];
	add.f64 	%fd71, %fd141, %fd70;
	mul.lo.s32 	%r108, %r104, %r55;
	cvt.u64.u32 	%rd53, %r108;
	cvt.s64.s32 	%rd54, %r105;
	add.s64 	%rd55, %rd53, %rd54;
	shl.b64 	%rd56, %rd55, 3;
	add.s64 	%rd57, %rd1, %rd56;
	ld.global.f64 	%fd72, [%rd57];
	add.f64 	%fd73, %fd71, %fd72;
	mul.lo.s32 	%r109, %r105, %r55;
	cvt.u64.u32 	%rd58, %r109;
	cvt.s64.s32 	%rd59, %r106;
	add.s64 	%rd60, %rd58, %rd59;
	shl.b64 	%rd61, %rd60, 3;
	add.s64 	%rd62, %rd1, %rd61;
	ld.global.f64 	%fd74, [%rd62];
	add.f64 	%fd75, %fd73, %fd74;
	mul.lo.s32 	%r110, %r106, %r55;
	cvt.u64.u32 	%rd63, %r110;
	ld.local.v4.u32 	{%r111, %r112, %r113, %r114}, [%rd270+-16];
	cvt.s64.s32 	%rd64, %r111;
	add.s64 	%rd65, %rd63, %rd64;
	shl.b64 	%rd66, %rd65, 3;
	add.s64 	%rd67, %rd1, %rd66;
	ld.global.f64 	%fd76, [%rd67];
	add.f64 	%fd77, %fd75, %fd76;
	mul.lo.s32 	%r115, %r111, %r55;
	cvt.u64.u32 	%rd68, %r115;
	cvt.s64.s32 	%rd69, %r112;
	add.s64 	%rd70, %rd68, %rd69;
	shl.b64 	%rd71, %rd70, 3;
	add.s64 	%rd72, %rd1, %rd71;
	ld.global.f64 	%fd78, [%rd72];
	add.f64 	%fd79, %fd77, %fd78;
	mul.lo.s32 	%r116, %r112, %r55;
	cvt.u64.u32 	%rd73, %r116;
	cvt.s64.s32 	%rd74, %r113;
	add.s64 	%rd75, %rd73, %rd74;
	shl.b64 	%rd76, %rd75, 3;
	add.s64 	%rd77, %rd1, %rd76;
	ld.global.f64 	%fd80, [%rd77];
	add.f64 	%fd81, %fd79, %fd80;
	mul.lo.s32 	%r117, %r113, %r55;
	cvt.u64.u32 	%rd78, %r117;
	cvt.s64.s32 	%rd79, %r114;
	add.s64 	%rd80, %rd78, %rd79;
	shl.b64 	%rd81, %rd80, 3;
	add.s64 	%rd82, %rd1, %rd81;
	ld.global.f64 	%fd82, [%rd82];
	add.f64 	%fd83, %fd81, %fd82;
	mul.lo.s32 	%r118, %r114, %r55;
	cvt.u64.u32 	%rd83, %r118;
	ld.local.v4.u32 	{%r119, %r120, %r121, %r122}, [%rd270];
	cvt.s64.s32 	%rd84, %r119;
	add.s64 	%rd85, %rd83, %rd84;
	shl.b64 	%rd86, %rd85, 3;
	add.s64 	%rd87, %rd1, %rd86;
	ld.global.f64 	%fd84, [%rd87];
	add.f64 	%fd85, %fd83, %fd84;
	mul.lo.s32 	%r123, %r119, %r55;
	cvt.u64.u32 	%rd88, %r123;
	cvt.s64.s32 	%rd89, %r120;
	add.s64 	%rd90, %rd88, %rd89;
	shl.b64 	%rd91, %rd90, 3;
	add.s64 	%rd92, %rd1, %rd91;
	ld.global.f64 	%fd86, [%rd92];
	add.f64 	%fd87, %fd85, %fd86;
	mul.lo.s32 	%r124, %r120, %r55;
	cvt.u64.u32 	%rd93, %r124;
	cvt.s64.s32 	%rd94, %r121;
	add.s64 	%rd95, %rd93, %rd94;
	shl.b64 	%rd96, %rd95, 3;
	add.s64 	%rd97, %rd1, %rd96;
	ld.global.f64 	%fd88, [%rd97];
	add.f64 	%fd89, %fd87, %fd88;
	mul.lo.s32 	%r125, %r121, %r55;
	cvt.u64.u32 	%rd98, %r125;
	cvt.s64.s32 	%rd99, %r122;
	add.s64 	%rd100, %rd98, %rd99;
	shl.b64 	%rd101, %rd100, 3;
	add.s64 	%rd102, %rd1, %rd101;
	ld.global.f64 	%fd90, [%rd102];
	add.f64 	%fd91, %fd89, %fd90;
	mul.lo.s32 	%r126, %r122, %r55;
	cvt.u64.u32 	%rd103, %r126;
	ld.local.v4.u32 	{%r127, %r128, %r129, %r130}, [%rd270+16];
	cvt.s64.s32 	%rd104, %r127;
	add.s64 	%rd105, %rd103, %rd104;
	shl.b64 	%rd106, %rd105, 3;
	add.s64 	%rd107, %rd1, %rd106;
	ld.global.f64 	%fd92, [%rd107];
	add.f64 	%fd93, %fd91, %fd92;
	mul.lo.s32 	%r131, %r127, %r55;
	cvt.u64.u32 	%rd108, %r131;
	cvt.s64.s32 	%rd109, %r128;
	add.s64 	%rd110, %rd108, %rd109;
	shl.b64 	%rd111, %rd110, 3;
	add.s64 	%rd112, %rd1, %rd111;
	ld.global.f64 	%fd94, [%rd112];
	add.f64 	%fd95, %fd93, %fd94;
	mul.lo.s32 	%r132, %r128, %r55;
	cvt.u64.u32 	%rd113, %r132;
	cvt.s64.s32 	%rd114, %r129;
	add.s64 	%rd115, %rd113, %rd114;
	shl.b64 	%rd116, %rd115, 3;
	add.s64 	%rd117, %rd1, %rd116;
	ld.global.f64 	%fd96, [%rd117];
	add.f64 	%fd97, %fd95, %fd96;
	mul.lo.s32 	%r133, %r129, %r55;
	cvt.u64.u32 	%rd118, %r133;
	cvt.s64.s32 	%rd119, %r130;
	add.s64 	%rd120, %rd118, %rd119;
	shl.b64 	%rd121, %rd120, 3;
	add.s64 	%rd122, %rd1, %rd121;
	ld.global.f64 	%fd98, [%rd122];
	add.f64 	%fd99, %fd97, %fd98;
	mul.lo.s32 	%r134, %r130, %r55;
	cvt.u64.u32 	%rd123, %r134;
	ld.local.s32 	%rd124, [%rd270+32];
	add.s64 	%rd125, %rd123, %rd124;
	shl.b64 	%rd126, %rd125, 3;
	add.s64 	%rd127, %rd1, %rd126;
	ld.global.f64 	%fd100, [%rd127];
	add.f64 	%fd141, %fd99, %fd100;
	add.s32 	%r223, %r223, 16;
	add.s32 	%r222, %r222, 16;
	add.s64 	%rd270, %rd270, 64;
	setp.ne.s32 	%p52, %r223, 0;
	@%p52 bra 	$L__BB3_11;
	add.s32 	%r225, %r222, 1;
$L__BB3_13:
	setp.eq.s32 	%p53, %r8, 0;
	@%p53 bra 	$L__BB3_22;
	and.b32  	%r24, %r7, 7;
	setp.lt.u32 	%p54, %r8, 8;
	@%p54 bra 	$L__BB3_16;
	mul.wide.u32 	%rd128, %r225, 4;
	add.s64 	%rd129, %rd4, %rd128;
	ld.local.u32 	%r135, [%rd129+-4];
	mul.lo.s32 	%r136, %r135, %r55;
	cvt.u64.u32 	%rd130, %r136;
	ld.local.u32 	%r137, [%rd129];
	cvt.s64.s32 	%rd131, %r137;
	add.s64 	%rd132, %rd130, %rd131;
	shl.b64 	%rd133, %rd132, 3;
	add.s64 	%rd134, %rd1, %rd133;
	ld.global.f64 	%fd102, [%rd134];
	add.f64 	%fd103, %fd141, %fd102;
	mul.lo.s32 	%r138, %r137, %r55;
	cvt.u64.u32 	%rd135, %r138;
	ld.local.u32 	%r139, [%rd129+4];
	cvt.s64.s32 	%rd136, %r139;
	add.s64 	%rd137, %rd135, %rd136;
	shl.b64 	%rd138, %rd137, 3;
	add.s64 	%rd139, %rd1, %rd138;
	ld.global.f64 	%fd104, [%rd139];
	add.f64 	%fd105, %fd103, %fd104;
	mul.lo.s32 	%r140, %r139, %r55;
	cvt.u64.u32 	%rd140, %r140;
	ld.local.u32 	%r141, [%rd129+8];
	cvt.s64.s32 	%rd141, %r141;
	add.s64 	%rd142, %rd140, %rd141;
	shl.b64 	%rd143, %rd142, 3;
	add.s64 	%rd144, %rd1, %rd143;
	ld.global.f64 	%fd106, [%rd144];
	add.f64 	%fd107, %fd105, %fd106;
	mul.lo.s32 	%r142, %r141, %r55;
	cvt.u64.u32 	%rd145, %r142;
	ld.local.u32 	%r143, [%rd129+12];
	cvt.s64.s32 	%rd146, %r143;
	add.s64 	%rd147, %rd145, %rd146;
	shl.b64 	%rd148, %rd147, 3;
	add.s64 	%rd149, %rd1, %rd148;
	ld.global.f64 	%fd108, [%rd149];
	add.f64 	%fd109, %fd107, %fd108;
	mul.lo.s32 	%r144, %r143, %r55;
	cvt.u64.u32 	%rd150, %r144;
	ld.local.u32 	%r145, [%rd129+16];
	cvt.s64.s32 	%rd151, %r145;
	add.s64 	%rd152, %rd150, %rd151;
	shl.b64 	%rd153, %rd152, 3;
	add.s64 	%rd154, %rd1, %rd153;
	ld.global.f64 	%fd110, [%rd154];
	add.f64 	%fd111, %fd109, %fd110;
	mul.lo.s32 	%r146, %r145, %r55;
	cvt.u64.u32 	%rd155, %r146;
	ld.local.u32 	%r147, [%rd129+20];
	cvt.s64.s32 	%rd156, %r147;
	add.s64 	%rd157, %rd155, %rd156;
	shl.b64 	%rd158, %rd157, 3;
	add.s64 	%rd159, %rd1, %rd158;
	ld.global.f64 	%fd112, [%rd159];
	add.f64 	%fd113, %fd111, %fd112;
	mul.lo.s32 	%r148, %r147, %r55;
	cvt.u64.u32 	%rd160, %r148;
	ld.local.u32 	%r149, [%rd129+24];
	cvt.s64.s32 	%rd161, %r149;
	add.s64 	%rd162, %rd160, %rd161;
	shl.b64 	%rd163, %rd162, 3;
	add.s64 	%rd164, %rd1, %rd163;
	ld.global.f64 	%fd114, [%rd164];
	add.f64 	%fd115, %fd113, %fd114;
	mul.lo.s32 	%r150, %r149, %r55;
	cvt.u64.u32 	%rd165, %r150;
	ld.local.s32 	%rd166, [%rd129+28];
	add.s64 	%rd167, %rd165, %rd166;
	shl.b64 	%rd168, %rd167, 3;
	add.s64 	%rd169, %rd1, %rd168;
	ld.global.f64 	%fd116, [%rd169];
	add.f64 	%fd141, %fd115, %fd116;
	add.s32 	%r225, %r225, 8;
$L__BB3_16:
	setp.eq.s32 	%p55, %r24, 0;
	@%p55 bra 	$L__BB3_22;
	and.b32  	%r27, %r7, 3;
	setp.lt.u32 	%p56, %r24, 4;
	@%p56 bra 	$L__BB3_19;
	mul.wide.u32 	%rd170, %r225, 4;
	add.s64 	%rd171, %rd4, %rd170;
	ld.local.u32 	%r151, [%rd171+-4];
	mul.lo.s32 	%r152, %r151, %r55;
	cvt.u64.u32 	%rd172, %r152;
	ld.local.u32 	%r153, [%rd171];
	cvt.s64.s32 	%rd173, %r153;
	add.s64 	%rd174, %rd172, %rd173;
	shl.b64 	%rd175, %rd174, 3;
	add.s64 	%rd176, %rd1, %rd175;
	ld.global.f64 	%fd118, [%rd176];
	add.f64 	%fd119, %fd141, %fd118;
	mul.lo.s32 	%r154, %r153, %r55;
	cvt.u64.u32 	%rd177, %r154;
	ld.local.u32 	%r155, [%rd171+4];
	cvt.s64.s32 	%rd178, %r155;
	add.s64 	%rd179, %rd177, %rd178;
	shl.b64 	%rd180, %rd179, 3;
	add.s64 	%rd181, %rd1, %rd180;
	ld.global.f64 	%fd120, [%rd181];
	add.f64 	%fd121, %fd119, %fd120;
	mul.lo.s32 	%r156, %r155, %r55;
	cvt.u64.u32 	%rd182, %r156;
	ld.local.u32 	%r157, [%rd171+8];
	cvt.s64.s32 	%rd183, %r157;
	add.s64 	%rd184, %rd182, %rd183;
	shl.b64 	%rd185, %rd184, 3;
	add.s64 	%rd186, %rd1, %rd185;
	ld.global.f64 	%fd122, [%rd186];
	add.f64 	%fd123, %fd121, %fd122;
	mul.lo.s32 	%r158, %r157, %r55;
	cvt.u64.u32 	%rd187, %r158;
	ld.local.s32 	%rd188, [%rd171+12];
	add.s64 	%rd189, %rd187, %rd188;
	shl.b64 	%rd190, %rd189, 3;
	add.s64 	%rd191, %rd1, %rd190;
	ld.global.f64 	%fd124, [%rd191];
	add.f64 	%fd141, %fd123, %fd124;
	add.s32 	%r225, %r225, 4;
$L__BB3_19:
	setp.eq.s32 	%p57, %r27, 0;
	@%p57 bra 	$L__BB3_22;
	mul.wide.u32 	%rd192, %r225, 4;
	add.s64 	%rd271, %rd4, %rd192;
	neg.s32 	%r227, %r27;
$L__BB3_21:
	.pragma "nounroll";
	ld.local.u32 	%r159, [%rd271+-4];
	mul.lo.s32 	%r160, %r159, %r55;
	cvt.u64.u32 	%rd193, %r160;
	ld.local.s32 	%rd194, [%rd271];
	add.s64 	%rd195, %rd193, %rd194;
	shl.b64 	%rd196, %rd195, 3;
	add.s64 	%rd197, %rd1, %rd196;
	ld.global.f64 	%fd125, [%rd197];
	add.f64 	%fd141, %fd141, %fd125;
	add.s64 	%rd271, %rd271, 4;
	add.s32 	%r227, %r227, 1;
	setp.ne.s32 	%p58, %r227, 0;
	@%p58 bra 	$L__BB3_21;
$L__BB3_22:
	ld.param.u64 	%rd264, [_Z7moveAntPdS_jjddS_Pi_param_6];
	setp.eq.s32 	%p59, %r55, 0;
	cvta.to.global.u64 	%rd198, %rd264;
	mul.wide.u32 	%rd199, %r1, 8;
	add.s64 	%rd200, %rd198, %rd199;
	st.global.f64 	[%rd200], %fd141;
	@%p59 bra 	$L__BB3_35;
	mul.lo.s32 	%r33, %r55, %r1;
	add.s32 	%r162, %r55, -1;
	and.b32  	%r34, %r55, 15;
	setp.lt.u32 	%p60, %r162, 15;
	mov.b32 	%r231, 0;
	@%p60 bra 	$L__BB3_26;
	and.b32  	%r231, %r55, -16;
	neg.s32 	%r229, %r231;
	add.s32 	%r228, %r33, 7;
	add.s64 	%rd272, %rd4, 32;
$L__BB3_25:
	.pragma "nounroll";
	ld.local.v4.u32 	{%r163, %r164, %r165, %r166}, [%rd272+-32];
	add.s32 	%r167, %r228, -7;
	mul.wide.u32 	%rd201, %r167, 4;
	add.s64 	%rd202, %rd2, %rd201;
	st.global.u32 	[%rd202], %r163;
	add.s32 	%r168, %r228, -6;
	mul.wide.u32 	%rd203, %r168, 4;
	add.s64 	%rd204, %rd2, %rd203;
	st.global.u32 	[%rd204], %r164;
	add.s32 	%r169, %r228, -5;
	mul.wide.u32 	%rd205, %r169, 4;
	add.s64 	%rd206, %rd2, %rd205;
	st.global.u32 	[%rd206], %r165;
	add.s32 	%r170, %r228, -4;
	mul.wide.u32 	%rd207, %r170, 4;
	add.s64 	%rd208, %rd2, %rd207;
	st.global.u32 	[%rd208], %r166;
	ld.local.v4.u32 	{%r171, %r172, %r173, %r174}, [%rd272+-16];
	add.s32 	%r175, %r228, -3;
	mul.wide.u32 	%rd209, %r175, 4;
	add.s64 	%rd210, %rd2, %rd209;
	st.global.u32 	[%rd210], %r171;
	add.s32 	%r176, %r228, -2;
	mul.wide.u32 	%rd211, %r176, 4;
	add.s64 	%rd212, %rd2, %rd211;
	st.global.u32 	[%rd212], %r172;
	add.s32 	%r177, %r228, -1;
	mul.wide.u32 	%rd213, %r177, 4;
	add.s64 	%rd214, %rd2, %rd213;
	st.global.u32 	[%rd214], %r173;
	add.s32 	%r178, %r228, 8;
	mul.wide.u32 	%rd215, %r228, 4;
	add.s64 	%rd216, %rd2, %rd215;
	st.global.u32 	[%rd216], %r174;
	ld.local.v4.u32 	{%r179, %r180, %r181, %r182}, [%rd272];
	add.s32 	%r183, %r228, 1;
	mul.wide.u32 	%rd217, %r183, 4;
	add.s64 	%rd218, %rd2, %rd217;
	st.global.u32 	[%rd218], %r179;
	add.s32 	%r184, %r228, 2;
	mul.wide.u32 	%rd219, %r184, 4;
	add.s64 	%rd220, %rd2, %rd219;
	st.global.u32 	[%rd220], %r180;
	add.s32 	%r185, %r228, 3;
	mul.wide.u32 	%rd221, %r185, 4;
	add.s64 	%rd222, %rd2, %rd221;
	st.global.u32 	[%rd222], %r181;
	add.s32 	%r186, %r228, 4;
	mul.wide.u32 	%rd223, %r186, 4;
	add.s64 	%rd224, %rd2, %rd223;
	st.global.u32 	[%rd224], %r182;
	ld.local.v4.u32 	{%r187, %r188, %r189, %r190}, [%rd272+16];
	add.s32 	%r191, %r228, 5;
	mul.wide.u32 	%rd225, %r191, 4;
	add.s64 	%rd226, %rd2, %rd225;
	st.global.u32 	[%rd226], %r187;
	add.s32 	%r192, %r228, 6;
	mul.wide.u32 	%rd227, %r192, 4;
	add.s64 	%rd228, %rd2, %rd227;
	st.global.u32 	[%rd228], %r188;
	add.s32 	%r193, %r228, 7;
	mul.wide.u32 	%rd229, %r193, 4;
	add.s64 	%rd230, %rd2, %rd229;
	st.global.u32 	[%rd230], %r189;
	mul.wide.u32 	%rd231, %r178, 4;
	add.s64 	%rd232, %rd2, %rd231;
	st.global.u32 	[%rd232], %r190;
	add.s32 	%r229, %r229, 16;
	add.s32 	%r228, %r228, 16;
	add.s64 	%rd272, %rd272, 64;
	setp.ne.s32 	%p61, %r229, 0;
	@%p61 bra 	$L__BB3_25;
$L__BB3_26:
	setp.eq.s32 	%p62, %r34, 0;
	@%p62 bra 	$L__BB3_35;
	and.b32  	%r43, %r55, 7;
	setp.lt.u32 	%p63, %r34, 8;
	@%p63 bra 	$L__BB3_29;
	mul.wide.u32 	%rd233, %r231, 4;
	add.s64 	%rd234, %rd4, %rd233;
	ld.local.u32 	%r194, [%rd234];
	add.s32 	%r195, %r231, %r33;
	mul.wide.u32 	%rd235, %r195, 4;
	add.s64 	%rd236, %rd2, %rd235;
	st.global.u32 	[%rd236], %r194;
	ld.local.u32 	%r196, [%rd234+4];
	add.s32 	%r197, %r195, 1;
	mul.wide.u32 	%rd237, %r197, 4;
	add.s64 	%rd238, %rd2, %rd237;
	st.global.u32 	[%rd238], %r196;
	ld.local.u32 	%r198, [%rd234+8];
	add.s32 	%r199, %r195, 2;
	mul.wide.u32 	%rd239, %r199, 4;
	add.s64 	%rd240, %rd2, %rd239;
	st.global.u32 	[%rd240], %r198;
	ld.local.u32 	%r200, [%rd234+12];
	add.s32 	%r201, %r195, 3;
	mul.wide.u32 	%rd241, %r201, 4;
	add.s64 	%rd242, %rd2, %rd241;
	st.global.u32 	[%rd242], %r200;
	ld.local.u32 	%r202, [%rd234+16];
	add.s32 	%r203, %r195, 4;
	mul.wide.u32 	%rd243, %r203, 4;
	add.s64 	%rd244, %rd2, %rd243;
	st.global.u32 	[%rd244], %r202;
	ld.local.u32 	%r204, [%rd234+20];
	add.s32 	%r205, %r195, 5;
	mul.wide.u32 	%rd245, %r205, 4;
	add.s64 	%rd246, %rd2, %rd245;
	st.global.u32 	[%rd246], %r204;
	ld.local.u32 	%r206, [%rd234+24];
	add.s32 	%r207, %r195, 6;
	mul.wide.u32 	%rd247, %r207, 4;
	add.s64 	%rd248, %rd2, %rd247;
	st.global.u32 	[%rd248], %r206;
	ld.local.u32 	%r208, [%rd234+28];
	add.s32 	%r209, %r195, 7;
	mul.wide.u32 	%rd249, %r209, 4;
	add.s64 	%rd250, %rd2, %rd249;
	st.global.u32 	[%rd250], %r208;
	add.s32 	%r231, %r231, 8;
$L__BB3_29:
	setp.eq.s32 	%p64, %r43, 0;
	@%p64 bra 	$L__BB3_35;
	and.b32  	%r46, %r55, 3;
	setp.lt.u32 	%p65, %r43, 4;
	@%p65 bra 	$L__BB3_32;
	mul.wide.u32 	%rd251, %r231, 4;
	add.s64 	%rd252, %rd4, %rd251;
	ld.local.u32 	%r210, [%rd252];
	add.s32 	%r211, %r231, %r33;
	mul.wide.u32 	%rd253, %r211, 4;
	add.s64 	%rd254, %rd2, %rd253;
	st.global.u32 	[%rd254], %r210;
	ld.local.u32 	%r212, [%rd252+4];
	add.s32 	%r213, %r211, 1;
	mul.wide.u32 	%rd255, %r213, 4;
	add.s64 	%rd256, %rd2, %rd255;
	st.global.u32 	[%rd256], %r212;
	ld.local.u32 	%r214, [%rd252+8];
	add.s32 	%r215, %r211, 2;
	mul.wide.u32 	%rd257, %r215, 4;
	add.s64 	%rd258, %rd2, %rd257;
	st.global.u32 	[%rd258], %r214;
	ld.local.u32 	%r216, [%rd252+12];
	add.s32 	%r217, %r211, 3;
	mul.wide.u32 	%rd259, %r217, 4;
	add.s64 	%rd260, %rd2, %rd259;
	st.global.u32 	[%rd260], %r216;
	add.s32 	%r231, %r231, 4;
$L__BB3_32:
	setp.eq.s32 	%p66, %r46, 0;
	@%p66 bra 	$L__BB3_35;
	add.s32 	%r234, %r231, %r33;
	mul.wide.u32 	%rd261, %r231, 4;
	add.s64 	%rd273, %rd4, %rd261;
	neg.s32 	%r233, %r46;
$L__BB3_34:
	.pragma "nounroll";
	ld.local.u32 	%r218, [%rd273];
	mul.wide.u32 	%rd262, %r234, 4;
	add.s64 	%rd263, %rd2, %rd262;
	st.global.u32 	[%rd263], %r218;
	add.s32 	%r234, %r234, 1;
	add.s64 	%rd273, %rd273, 4;
	add.s32 	%r233, %r233, 1;
	setp.ne.s32 	%p67, %r233, 0;
	@%p67 bra 	$L__BB3_34;
$L__BB3_35:
	ret;
$L__BB3_36:
	{ // callseq 1, 0
	.param .b64 param0;
	st.param.f64 	[param0], %fd8;
	.param .b64 param1;
	st.param.f64 	[param1], %fd41;
	.param .b64 retval0;
	call.uni (retval0), 
	__internal_accurate_pow, 
	(
	param0, 
	param1
	);
	ld.param.f64 	%fd45, [retval0];
	} // callseq 1
	setp.lt.s32 	%p16, %r13, 0;
	setp.neu.f64 	%p17, %fd41, %fd1;
	neg.f64 	%fd47, %fd45;
	setp.eq.s64 	%p18, %rd5, -9223372036854775808;
	selp.f64 	%fd48, %fd47, %fd45, %p18;
	selp.f64 	%fd49, %fd48, %fd45, %p16;
	selp.f64 	%fd50, 0dFFF8000000000000, %fd49, %p16;
	selp.f64 	%fd128, %fd50, %fd49, %p17;
	mov.pred 	%p5, %p1;
$L__BB3_37:
	add.f64 	%fd51, %fd41, %fd6;
	{
	.reg .b32 %temp; 
	mov.b64 	{%temp, %r69}, %fd51;
	}
	and.b32  	%r70, %r69, 2146435072;
	setp.ne.s32 	%p21, %r70, 2146435072;
	@%p21 bra 	$L__BB3_44;
	setp.num.f64 	%p22, %fd6, %fd41;
	@%p22 bra 	$L__BB3_40;
	add.rn.f64 	%fd128, %fd6, %fd41;
	bra.uni 	$L__BB3_44;
$L__BB3_40:
	setp.neu.f64 	%p23, %fd2, 0d7FF0000000000000;
	@%p23 bra 	$L__BB3_42;
	setp.lt.s32 	%p27, %r2, 0;
	setp.gt.f64 	%p28, %fd8, 0d3FF0000000000000;
	selp.b32 	%r77, 2146435072, 0, %p28;
	xor.b32  	%r78, %r77, 2146435072;
	selp.b32 	%r79, %r78, %r77, %p27;
	setp.eq.f64 	%p29, %fd6, 0dBFF0000000000000;
	selp.b32 	%r80, 1072693248, %r79, %p29;
	mov.b32 	%r81, 0;
	mov.b64 	%fd128, {%r81, %r80};
	bra.uni 	$L__BB3_44;
$L__BB3_42:
	setp.neu.f64 	%p24, %fd8, 0d7FF0000000000000;
	@%p24 bra 	$L__BB3_44;
	setp.lt.s32 	%p25, %r13, 0;
	and.b32  	%r71, %r2, 2147483647;
	setp.ne.s32 	%p26, %r71, 1071644672;
	or.b32  	%r72, %r3, -2147483648;
	selp.b32 	%r73, %r72, %r3, %p26;
	selp.b32 	%r74, %r73, %r3, %p5;
	selp.b32 	%r75, %r74, %r3, %p25;
	mov.b32 	%r76, 0;
	mov.b64 	%fd128, {%r76, %r75};
$L__BB3_44:
	{
	.reg .b32 %temp; 
	mov.b64 	{%temp, %r14}, %fd7;
	}
	abs.f64 	%fd16, %fd7;
	setp.neu.f64 	%p30, %fd7, 0d0000000000000000;
	@%p30 bra 	$L__BB3_46;
	setp.lt.s32 	%p34, %r4, 0;
	selp.b32 	%r82, %r14, 0, %p3;
	or.b32  	%r83, %r82, 2146435072;
	selp.b32 	%r84, %r83, %r82, %p34;
	mov.b32 	%r85, 0;
	mov.b64 	%fd130, {%r85, %r84};
	mov.pred 	%p6, %p3;
	bra.uni 	$L__BB3_47;
$L__BB3_46:
	{ // callseq 2, 0
	.param .b64 param0;
	st.param.f64 	[param0], %fd16;
	.param .b64 param1;
	st.param.f64 	[param1], %fd40;
	.param .b64 retval0;
	call.uni (retval0), 
	__internal_accurate_pow, 
	(
	param0, 
	param1
	);
	ld.param.f64 	%fd52, [retval0];
	} // callseq 2
	setp.lt.s32 	%p31, %r14, 0;
	setp.neu.f64 	%p32, %fd40, %fd3;
	neg.f64 	%fd54, %fd52;
	setp.eq.s64 	%p33, %rd6, -9223372036854775808;
	selp.f64 	%fd55, %fd54, %fd52, %p33;
	selp.f64 	%fd56, %fd55, %fd52, %p31;
	selp.f64 	%fd57, 0dFFF8000000000000, %fd56, %p31;
	selp.f64 	%fd130, %fd57, %fd56, %p32;
	mov.pred 	%p6, %p2;
$L__BB3_47:
	add.f64 	%fd58, %fd40, %fd7;
	{
	.reg .b32 %temp; 
	mov.b64 	{%temp, %r86}, %fd58;
	}
	and.b32  	%r87, %r86, 2146435072;
	setp.ne.s32 	%p35, %r87, 2146435072;
	@%p35 bra 	$L__BB3_54;
	setp.num.f64 	%p36, %fd7, %fd40;
	@%p36 bra 	$L__BB3_50;
	add.rn.f64 	%fd130, %fd7, %fd40;
	bra.uni 	$L__BB3_54;
$L__BB3_50:
	setp.neu.f64 	%p37, %fd4, 0d7FF0000000000000;
	@%p37 bra 	$L__BB3_52;
	setp.gt.f64 	%p42, %fd16, 0d3FF0000000000000;
	selp.b32 	%r94, 2146435072, 0, %p42;
	xor.b32  	%r95, %r94, 2146435072;
	selp.b32 	%r96, %r95, %r94, %p11;
	setp.eq.f64 	%p43, %fd7, 0dBFF0000000000000;
	selp.b32 	%r97, 1072693248, %r96, %p43;
	mov.b32 	%r98, 0;
	mov.b64 	%fd130, {%r98, %r97};
	bra.uni 	$L__BB3_54;
$L__BB3_52:
	setp.neu.f64 	%p38, %fd16, 0d7FF0000000000000;
	@%p38 bra 	$L__BB3_54;
	setp.lt.s32 	%p39, %r14, 0;
	and.b32  	%r88, %r4, 2147483647;
	setp.ne.s32 	%p40, %r88, 1071644672;
	or.b32  	%r89, %r5, -2147483648;
	selp.b32 	%r90, %r89, %r5, %p40;
	selp.b32 	%r91, %r90, %r5, %p6;
	selp.b32 	%r92, %r91, %r5, %p39;
	mov.b32 	%r93, 0;
	mov.b64 	%fd130, {%r93, %r92};
$L__BB3_54:
	setp.eq.f64 	%p44, %fd40, 0d0000000000000000;
	setp.eq.f64 	%p45, %fd7, 0d3FF0000000000000;
	selp.f64 	%fd59, 0d3FF0000000000000, %fd130, %p45;
	selp.f64 	%fd60, 0d3FF0000000000000, %fd59, %p44;
	setp.eq.f64 	%p46, %fd6, 0d3FF0000000000000;
	setp.eq.f64 	%p47, %fd41, 0d0000000000000000;
	selp.f64 	%fd61, 0d3FF0000000000000, %fd128, %p46;
	selp.f64 	%fd62, 0d3FF0000000000000, %fd61, %p47;
	mul.f64 	%fd63, %fd62, %fd60;
	st.f64 	[%rd268+8], %fd63;
	mov.b64 	%rd46, 0;
	st.u64 	[%rd268+16], %rd46;
	add.f64 	%fd126, %fd126, %fd63;
$L__BB3_55:
	add.s32 	%r221, %r221, 1;
	add.s32 	%r220, %r220, 1;
	setp.ne.s32 	%p48, %r220, 0;
	add.s64 	%rd267, %rd267, 8;
	add.s64 	%rd266, %rd266, 8;
	add.s64 	%rd265, %rd265, 1;
	@%p48 bra 	$L__BB3_4;
$L__BB3_56:
	mov.b64 	%rd47, 8;
	ld.f64 	%fd64, [%rd47];
	div.rn.f64 	%fd65, %fd64, %fd126;
	st.f64 	[%rd47], %fd65;
	add.s32 	%r219, %r219, 1;
	setp.eq.s32 	%p49, %r219, %r55;
	@%p49 bra 	$L__BB3_8;
	bra.uni 	$L__BB3_2;

}
.func  (.param .b64 func_retval0) __internal_accurate_pow(
	.param .b64 __internal_accurate_pow_param_0,
	.param .b64 __internal_accurate_pow_param_1
)
{
	.reg .pred 	%p<8>;
	.reg .b32 	%r<49>;
	.reg .b32 	%f<3>;
	.reg .b64 	%fd<109>;

	ld.param.f64 	%fd10, [__internal_accurate_pow_param_0];
	ld.param.f64 	%fd11, [__internal_accurate_pow_param_1];
	{
	.reg .b32 %temp; 
	mov.b64 	{%temp, %r46}, %fd10;
	}
	{
	.reg .b32 %temp; 
	mov.b64 	{%r45, %temp}, %fd10;
	}
	shr.u32 	%r47, %r46, 20;
	setp.gt.u32 	%p1, %r46, 1048575;
	@%p1 bra 	$L__BB4_2;
	mul.f64 	%fd12, %fd10, 0d4350000000000000;
	{
	.reg .b32 %temp; 
	mov.b64 	{%temp, %r46}, %fd12;
	}
	{
	.reg .b32 %temp; 
	mov.b64 	{%r45, %temp}, %fd12;
	}
	shr.u32 	%r16, %r46, 20;
	add.s32 	%r47, %r16, -54;
$L__BB4_2:
	add.s32 	%r48, %r47, -1023;
	and.b32  	%r17, %r46, -2146435073;
	or.b32  	%r18, %r17, 1072693248;
	mov.b64 	%fd107, {%r45, %r18};
	setp.lt.u32 	%p2, %r18, 1073127583;
	@%p2 bra 	$L__BB4_4;
	{
	.reg .b32 %temp; 
	mov.b64 	{%r19, %temp}, %fd107;
	}
	{
	.reg .b32 %temp; 
	mov.b64 	{%temp, %r20}, %fd107;
	}
	add.s32 	%r21, %r20, -1048576;
	mov.b64 	%fd107, {%r19, %r21};
	add.s32 	%r48, %r47, -1022;
$L__BB4_4:
	add.f64 	%fd13, %fd107, 0dBFF0000000000000;
	add.f64 	%fd14, %fd107, 0d3FF0000000000000;
	rcp.approx.ftz.f64 	%fd15, %fd14;
	neg.f64 	%fd16, %fd14;
	fma.rn.f64 	%fd17, %fd16, %fd15, 0d3FF0000000000000;
	fma.rn.f64 	%fd18, %fd17, %fd17, %fd17;
	fma.rn.f64 	%fd19, %fd18, %fd15, %fd15;
	mul.f64 	%fd20, %fd13, %fd19;
	fma.rn.f64 	%fd21, %fd13, %fd19, %fd20;
	mul.f64 	%fd22, %fd21, %fd21;
	fma.rn.f64 	%fd23, %fd22, 0d3EB0F5FF7D2CAFE2, 0d3ED0F5D241AD3B5A;
	fma.rn.f64 	%fd24, %fd23, %fd22, 0d3EF3B20A75488A3F;
	fma.rn.f64 	%fd25, %fd24, %fd22, 0d3F1745CDE4FAECD5;
	fma.rn.f64 	%fd26, %fd25, %fd22, 0d3F3C71C7258A578B;
	fma.rn.f64 	%fd27, %fd26, %fd22, 0d3F6249249242B910;
	fma.rn.f64 	%fd28, %fd27, %fd22, 0d3F89999999999DFB;
	sub.f64 	%fd29, %fd13, %fd21;
	add.f64 	%fd30, %fd29, %fd29;
	neg.f64 	%fd31, %fd21;
	fma.rn.f64 	%fd32, %fd31, %fd13, %fd30;
	mul.f64 	%fd33, %fd19, %fd32;
	fma.rn.f64 	%fd34, %fd22, %fd28, 0d3FB5555555555555;
	mov.f64 	%fd35, 0d3FB5555555555555;
	sub.f64 	%fd36, %fd35, %fd34;
	fma.rn.f64 	%fd37, %fd22, %fd28, %fd36;
	add.f64 	%fd38, %fd37, 0dBC46A4CB00B9E7B0;
	add.f64 	%fd39, %fd34, %fd38;
	sub.f64 	%fd40, %fd34, %fd39;
	add.f64 	%fd41, %fd38, %fd40;
	mul.rn.f64 	%fd42, %fd21, %fd21;
	neg.f64 	%fd43, %fd42;
	fma.rn.f64 	%fd44, %fd21, %fd21, %fd43;
	{
	.reg .b32 %temp; 
	mov.b64 	{%r22, %temp}, %fd33;
	}
	{
	.reg .b32 %temp; 
	mov.b64 	{%temp, %r23}, %fd33;
	}
	add.s32 	%r24, %r23, 1048576;
	mov.b64 	%fd45, {%r22, %r24};
	fma.rn.f64 	%fd46, %fd21, %fd45, %fd44;
	mul.rn.f64 	%fd47, %fd42, %fd21;
	neg.f64 	%fd48, %fd47;
	fma.rn.f64 	%fd49, %fd42, %fd21, %fd48;
	fma.rn.f64 	%fd50, %fd42, %fd33, %fd49;
	fma.rn.f64 	%fd51, %fd46, %fd21, %fd50;
	mul.rn.f64 	%fd52, %fd39, %fd47;
	neg.f64 	%fd53, %fd52;
	fma.rn.f64 	%fd54, %fd39, %fd47, %fd53;
	fma.rn.f64 	%fd55, %fd39, %fd51, %fd54;
	fma.rn.f64 	%fd56, %fd41, %fd47, %fd55;
	add.f64 	%fd57, %fd52, %fd56;
	sub.f64 	%fd58, %fd52, %fd57;
	add.f64 	%fd59, %fd56, %fd58;
	add.f64 	%fd60, %fd21, %fd57;
	sub.f64 	%fd61, %fd21, %fd60;
	add.f64 	%fd62, %fd57, %fd61;
	add.f64 	%fd63, %fd59, %fd62;
	add.f64 	%fd64, %fd33, %fd63;
	add.f64 	%fd65, %fd60, %fd64;
	sub.f64 	%fd66, %fd60, %fd65;
	add.f64 	%fd67, %fd64, %fd66;
	xor.b32  	%r25, %r48, -2147483648;
	mov.b32 	%r26, 1127219200;
	mov.b64 	%fd68, {%r25, %r26};
	mov.b32 	%r27, -2147483648;
	mov.b64 	%fd69, {%r27, %r26};
	sub.f64 	%fd70, %fd68, %fd69;
	fma.rn.f64 	%fd71, %fd70, 0d3FE62E42FEFA39EF, %fd65;
	fma.rn.f64 	%fd72, %fd70, 0dBFE62E42FEFA39EF, %fd71;
	sub.f64 	%fd73, %fd72, %fd65;
	sub.f64 	%fd74, %fd67, %fd73;
	fma.rn.f64 	%fd75, %fd70, 0d3C7ABC9E3B39803F, %fd74;
	add.f64 	%fd76, %fd71, %fd75;
	sub.f64 	%fd77, %fd71, %fd76;
	add.f64 	%fd78, %fd75, %fd77;
	{
	.reg .b32 %temp; 
	mov.b64 	{%temp, %r28}, %fd11;
	}
	{
	.reg .b32 %temp; 
	mov.b64 	{%r29, %temp}, %fd11;
	}
	shl.b32 	%r30, %r28, 1;
	setp.gt.u32 	%p3, %r30, -33554433;
	and.b32  	%r31, %r28, -15728641;
	selp.b32 	%r32, %r31, %r28, %p3;
	mov.b64 	%fd79, {%r29, %r32};
	mul.rn.f64 	%fd80, %fd76, %fd79;
	neg.f64 	%fd81, %fd80;
	fma.rn.f64 	%fd82, %fd76, %fd79, %fd81;
	fma.rn.f64 	%fd83, %fd78, %fd79, %fd82;
	add.f64 	%fd4, %fd80, %fd83;
	sub.f64 	%fd84, %fd80, %fd4;
	add.f64 	%fd5, %fd83, %fd84;
	fma.rn.f64 	%fd85, %fd4, 0d3FF71547652B82FE, 0d4338000000000000;
	{
	.reg .b32 %temp; 
	mov.b64 	{%r13, %temp}, %fd85;
	}
	mov.f64 	%fd86, 0dC338000000000000;
	add.rn.f64 	%fd87, %fd85, %fd86;
	fma.rn.f64 	%fd88, %fd87, 0dBFE62E42FEFA39EF, %fd4;
	fma.rn.f64 	%fd89, %fd87, 0dBC7ABC9E3B39803F, %fd88;
	fma.rn.f64 	%fd90, %fd89, 0d3E5ADE1569CE2BDF, 0d3E928AF3FCA213EA;
	fma.rn.f64 	%fd91, %fd90, %fd89, 0d3EC71DEE62401315;
	fma.rn.f64 	%fd92, %fd91, %fd89, 0d3EFA01997C89EB71;
	fma.rn.f64 	%fd93, %fd92, %fd89, 0d3F2A01A014761F65;
	fma.rn.f64 	%fd94, %fd93, %fd89, 0d3F56C16C1852B7AF;
	fma.rn.f64 	%fd95, %fd94, %fd89, 0d3F81111111122322;
	fma.rn.f64 	%fd96, %fd95, %fd89, 0d3FA55555555502A1;
	fma.rn.f64 	%fd97, %fd96, %fd89, 0d3FC5555555555511;
	fma.rn.f64 	%fd98, %fd97, %fd89, 0d3FE000000000000B;
	fma.rn.f64 	%fd99, %fd98, %fd89, 0d3FF0000000000000;
	fma.rn.f64 	%fd100, %fd99, %fd89, 0d3FF0000000000000;
	{
	.reg .b32 %temp; 
	mov.b64 	{%r14, %temp}, %fd100;
	}
	{
	.reg .b32 %temp; 
	mov.b64 	{%temp, %r15}, %fd100;
	}
	shl.b32 	%r33, %r13, 20;
	add.s32 	%r34, %r33, %r15;
	mov.b64 	%fd108, {%r14, %r34};
	{
	.reg .b32 %temp; 
	mov.b64 	{%temp, %r35}, %fd4;
	}
	mov.b32 	%f2, %r35;
	abs.f32 	%f1, %f2;
	setp.lt.f32 	%p4, %f1, 0f4086232B;
	@%p4 bra 	$L__BB4_7;
	setp.lt.f64 	%p5, %fd4, 0d0000000000000000;
	add.f64 	%fd101, %fd4, 0d7FF0000000000000;
	selp.f64 	%fd108, 0d0000000000000000, %fd101, %p5;
	setp.geu.f32 	%p6, %f1, 0f40874800;
	@%p6 bra 	$L__BB4_7;
	shr.u32 	%r36, %r13, 31;
	add.s32 	%r37, %r13, %r36;
	shr.s32 	%r38, %r37, 1;
	shl.b32 	%r39, %r38, 20;
	add.s32 	%r40, %r15, %r39;
	mov.b64 	%fd102, {%r14, %r40};
	sub.s32 	%r41, %r13, %r38;
	shl.b32 	%r42, %r41, 20;
	add.s32 	%r43, %r42, 1072693248;
	mov.b32 	%r44, 0;
	mov.b64 	%fd103, {%r44, %r43};
	mul.f64 	%fd108, %fd103, %fd102;
$L__BB4_7:
	abs.f64 	%fd104, %fd108;
	setp.eq.f64 	%p7, %fd104, 0d7FF0000000000000;
	fma.rn.f64 	%fd105, %fd108, %fd5, %fd108;
	selp.f64 	%fd106, %fd108, %fd105, %p7;
	st.param.f64 	[func_retval0], %fd106;
	ret;

}


// ===== COMPILED SASS (sm_100) =====

	.target	sm_100

	.elftype	@"ET_EXEC"


//--------------------- .note.nv.tkinfo           --------------------------
	.section	.note.nv.tkinfo,"",@"SHT_NOTE"
	.sectionflags	@"SHF_NOTE_NV_TKINFO"
	.tkinfo
        /*0018*/ 	.word	0x00000002
        /*0030*/ 	.string	""
        /*0030*/ 	.string	"ptxas"
        /*0030*/ 	.string	"Cuda compilation tools, release 13.0, V13.0.88"
        /*0030*/ 	.string	"Build cuda_13.0.r13.0/compiler.36424714_0"
        /*0030*/ 	.string	"-arch sm_100 -m 64 "



//--------------------- .note.nv.cuinfo           --------------------------
	.section	.note.nv.cuinfo,"",@"SHT_NOTE"
	.sectionflags	@"SHF_NOTE_NV_CUINFO"
        /*0018*/ 	.short	0x0002
        /*001a*/ 	.short	0x0064
        /*001c*/ 	.short	0x0082
	.zero		2


//--------------------- .nv.info                  --------------------------
	.section	.nv.info,"",@"SHT_CUDA_INFO"
	.align	4


	//----- nvinfo : EIATTR_REGCOUNT
	.align		4
        /*0000*/ 	.byte	0x04, 0x2f
        /*0002*/ 	.short	(.L_1 - .L_0)
	.align		4
.L_0:
        /*0004*/ 	.word	index@(_Z9addKernelPiPKiS1_)
        /*0008*/ 	.word	0x0000000c


	//----- nvinfo : EIATTR_FRAME_SIZE
	.align		4
.L_1:
        /*000c*/ 	.byte	0x04, 0x11
        /*000e*/ 	.short	(.L_3 - .L_2)
	.align		4
.L_2:
        /*0010*/ 	.word	index@(_Z9addKernelPiPKiS1_)
        /*0014*/ 	.word	0x00000000


	//----- nvinfo : EIATTR_REGCOUNT
	.align		4
.L_3:
        /*0018*/ 	.byte	0x04, 0x2f
        /*001a*/ 	.short	(.L_5 - .L_4)
	.align		4
.L_4:
        /*001c*/ 	.word	index@(_Z14scaleMapKernelPdS_dj)
        /*0020*/ 	.word	0x00000019


	//----- nvinfo : EIATTR_FRAME_SIZE
	.align		4
.L_5:
        /*0024*/ 	.byte	0x04, 0x11
        /*0026*/ 	.short	(.L_7 - .L_6)
	.align		4
.L_6:
        /*0028*/ 	.word	index@($__internal_1_$__cuda_sm20_div_rn_f64_full)
        /*002c*/ 	.word	0x00000000


	//----- nvinfo : EIATTR_FRAME_SIZE
	.align		4
.L_7:
        /*0030*/ 	.byte	0x04, 0x11
        /*0032*/ 	.short	(.L_9 - .L_8)
	.align		4
.L_8:
        /*0034*/ 	.word	index@(_Z14scaleMapKernelPdS_dj)
        /*0038*/ 	.word	0x00000000


	//----- nvinfo : EIATTR_REGCOUNT
	.align		4
.L_9:
        /*003c*/ 	.byte	0x04, 0x2f
        /*003e*/ 	.short	(.L_11 - .L_10)
	.align		4
.L_10:
        /*0040*/ 	.word	index@(_Z22evaporateFermoneKernelPdjd)
        /*0044*/ 	.word	0x00000008


	//----- nvinfo : EIATTR_FRAME_SIZE
	.align		4
.L_11:
        /*0048*/ 	.byte	0x04, 0x11
        /*004a*/ 	.short	(.L_13 - .L_12)
	.align		4
.L_12:
        /*004c*/ 	.word	index@(_Z22evaporateFermoneKernelPdjd)
        /*0050*/ 	.word	0x00000000


	//----- nvinfo : EIATTR_REGCOUNT
	.align		4
.L_13:
        /*0054*/ 	.byte	0x04, 0x2f
        /*0056*/ 	.short	(.L_15 - .L_14)
	.align		4
.L_14:
        /*0058*/ 	.word	index@(_Z7moveAntPdS_jjddS_Pi)
        /*005c*/ 	.word	0x00000038


	//----- nvinfo : EIATTR_FRAME_SIZE
	.align		4
.L_15:
        /*0060*/ 	.byte	0x04, 0x11
        /*0062*/ 	.short	(.L_17 - .L_16)
	.align		4
.L_16:
        /*0064*/ 	.word	index@($_Z7moveAntPdS_jjddS_Pi$__internal_accurate_pow)
        /*0068*/ 	.word	0x00000200


	//----- nvinfo : EIATTR_FRAME_SIZE
	.align		4
.L_17:
        /*006c*/ 	.byte	0x04, 0x11
        /*006e*/ 	.short	(.L_19 - .L_18)
	.align		4
.L_18:
        /*0070*/ 	.word	index@($__internal_0_$__cuda_sm20_div_rn_f64_full)
        /*0074*/ 	.word	0x00000200


	//----- nvinfo : EIATTR_FRAME_SIZE
	.align		4
.L_19:
        /*0078*/ 	.byte	0x04, 0x11
        /*007a*/ 	.short	(.L_21 - .L_20)
	.align		4
.L_20:
        /*007c*/ 	.word	index@(_Z7moveAntPdS_jjddS_Pi)
        /*0080*/ 	.word	0x00000200


	//----- nvinfo : EIATTR_MIN_STACK_SIZE
	.align		4
.L_21:
        /*0084*/ 	.byte	0x04, 0x12
        /*0086*/ 	.short	(.L_23 - .L_22)
	.align		4
.L_22:
        /*0088*/ 	.word	index@(_Z7moveAntPdS_jjddS_Pi)
        /*008c*/ 	.word	0x00000200


	//----- nvinfo : EIATTR_MIN_STACK_SIZE
	.align		4
.L_23:
        /*0090*/ 	.byte	0x04, 0x12
        /*0092*/ 	.short	(.L_25 - .L_24)
	.align		4
.L_24:
        /*0094*/ 	.word	index@(_Z22evaporateFermoneKernelPdjd)
        /*0098*/ 	.word	0x00000000


	//----- nvinfo : EIATTR_MIN_STACK_SIZE
	.align		4
.L_25:
        /*009c*/ 	.byte	0x04, 0x12
        /*009e*/ 	.short	(.L_27 - .L_26)
	.align		4
.L_26:
        /*00a0*/ 	.word	index@(_Z14scaleMapKernelPdS_dj)
        /*00a4*/ 	.word	0x00000000


	//----- nvinfo : EIATTR_MIN_STACK_SIZE
	.align		4
.L_27:
        /*00a8*/ 	.byte	0x04, 0x12
        /*00aa*/ 	.short	(.L_29 - .L_28)
	.align		4
.L_28:
        /*00ac*/ 	.word	index@(_Z9addKernelPiPKiS1_)
        /*00b0*/ 	.word	0x00000000
.L_29:


//--------------------- .nv.compat                --------------------------
	.section	.nv.compat,"",@"SHT_CUDA_COMPAT_INFO"
	.align	4
        /*0000*/ 	.byte	0x02, 0x09, 0x00, 0x00, 0x02, 0x02, 0x01, 0x00, 0x02, 0x05, 0x05, 0x00, 0x03, 0x07, 0x01, 0x01
        /*0010*/ 	.byte	0x02, 0x03, 0x00, 0x00, 0x02, 0x06, 0x01, 0x00, 0x04, 0x0b, 0x08, 0x00, 0x01, 0x00, 0x00, 0x00
        /*0020*/ 	.byte	0x00, 0x00, 0x00, 0x00


//--------------------- .nv.info._Z7moveAntPdS_jjddS_Pi --------------------------
	.section	.nv.info._Z7moveAntPdS_jjddS_Pi,"",@"SHT_CUDA_INFO"
	.sectionflags	@""
	.align	4


	//----- nvinfo : EIATTR_CUDA_API_VERSION
	.align		4
        /*0000*/ 	.byte	0x04, 0x37
        /*0002*/ 	.short	(.L_31 - .L_30)
.L_30:
        /*0004*/ 	.word	0x00000082


	//----- nvinfo : EIATTR_KPARAM_INFO
	.align		4
.L_31:
        /*0008*/ 	.byte	0x04, 0x17
        /*000a*/ 	.short	(.L_33 - .L_32)
.L_32:
        /*000c*/ 	.word	0x00000000
        /*0010*/ 	.short	0x0007
        /*0012*/ 	.short	0x0030
        /*0014*/ 	.byte	0x00, 0xf5, 0x21, 0x00


	//----- nvinfo : EIATTR_KPARAM_INFO
	.align		4
.L_33:
        /*0018*/ 	.byte	0x04, 0x17
        /*001a*/ 	.short	(.L_35 - .L_34)
.L_34:
        /*001c*/ 	.word	0x00000000
        /*0020*/ 	.short	0x0006
        /*0022*/ 	.short	0x0028
        /*0024*/ 	.byte	0x00, 0xf5, 0x21, 0x00


	//----- nvinfo : EIATTR_KPARAM_INFO
	.align		4
.L_35:
        /*0028*/ 	.byte	0x04, 0x17
        /*002a*/ 	.short	(.L_37 - .L_36)
.L_36:
        /*002c*/ 	.word	0x00000000
        /*0030*/ 	.short	0x0005
        /*0032*/ 	.short	0x0020
        /*0034*/ 	.byte	0x00, 0xf0, 0x21, 0x00


	//----- nvinfo : EIATTR_KPARAM_INFO
	.align		4
.L_37:
        /*0038*/ 	.byte	0x04, 0x17
        /*003a*/ 	.short	(.L_39 - .L_38)
.L_38:
        /*003c*/ 	.word	0x00000000
        /*0040*/ 	.short	0x0004
        /*0042*/ 	.short	0x0018
        /*0044*/ 	.byte	0x00, 0xf0, 0x21, 0x00


	//----- nvinfo : EIATTR_KPARAM_INFO
	.align		4
.L_39:
        /*0048*/ 	.byte	0x04, 0x17
        /*004a*/ 	.short	(.L_41 - .L_40)
.L_40:
        /*004c*/ 	.word	0x00000000
        /*0050*/ 	.short	0x0003
        /*0052*/ 	.short	0x0014
        /*0054*/ 	.byte	0x00, 0xf0, 0x11, 0x00


	//----- nvinfo : EIATTR_KPARAM_INFO
	.align		4
.L_41:
        /*0058*/ 	.byte	0x04, 0x17
        /*005a*/ 	.short	(.L_43 - .L_42)
.L_42:
        /*005c*/ 	.word	0x00000000
        /*0060*/ 	.short	0x0002
        /*0062*/ 	.short	0x0010
        /*0064*/ 	.byte	0x00, 0xf0, 0x11, 0x00


	//----- nvinfo : EIATTR_KPARAM_INFO
	.align		4
.L_43:
        /*0068*/ 	.byte	0x04, 0x17
        /*006a*/ 	.short	(.L_45 - .L_44)
.L_44:
        /*006c*/ 	.word	0x00000000
        /*0070*/ 	.short	0x0001
        /*0072*/ 	.short	0x0008
        /*0074*/ 	.byte	0x00, 0xf5, 0x21, 0x00


	//----- nvinfo : EIATTR_KPARAM_INFO
	.align		4
.L_45:
        /*0078*/ 	.byte	0x04, 0x17
        /*007a*/ 	.short	(.L_47 - .L_46)
.L_46:
        /*007c*/ 	.word	0x00000000
        /*0080*/ 	.short	0x0000
        /*0082*/ 	.short	0x0000
        /*0084*/ 	.byte	0x00, 0xf5, 0x21, 0x00


	//----- nvinfo : EIATTR_SPARSE_MMA_MASK
	.align		4
.L_47:
        /*0088*/ 	.byte	0x03, 0x50
        /*008a*/ 	.short	0x0000


	//----- nvinfo : EIATTR_MAXREG_COUNT
	.align		4
        /*008c*/ 	.byte	0x03, 0x1b
        /*008e*/ 	.short	0x00ff


	//----- nvinfo : EIATTR_EXTERNS
	.align		4
        /*0090*/ 	.byte	0x04, 0x0f
        /*0092*/ 	.short	(.L_49 - .L_48)


	//   ....[0]....
	.align		4
.L_48:
        /*0094*/ 	.word	index@(malloc)


	//----- nvinfo : EIATTR_MERCURY_ISA_VERSION
	.align		4
.L_49:
        /*0098*/ 	.byte	0x03, 0x5f
        /*009a*/ 	.short	0x0101


	//----- nvinfo : EIATTR_VRC_CTA_INIT_COUNT
	.align		4
        /*009c*/ 	.byte	0x02, 0x4a
	.zero		1
	.zero		1


	//----- nvinfo : EIATTR_SYSCALL_OFFSETS
	.align		4
        /*00a0*/ 	.byte	0x04, 0x46
        /*00a2*/ 	.short	(.L_51 - .L_50)


	//   ....[0]....
.L_50:
        /*00a4*/ 	.word	0x00000560


	//----- nvinfo : EIATTR_EXIT_INSTR_OFFSETS
	.align		4
.L_51:
        /*00a8*/ 	.byte	0x04, 0x1c
        /*00aa*/ 	.short	(.L_53 - .L_52)


	//   ....[0]....
.L_52:
        /*00ac*/ 	.word	0x000023d0


	//   ....[1]....
        /*00b0*/ 	.word	0x00002820


	//   ....[2]....
        /*00b4*/ 	.word	0x00002a60


	//   ....[3]....
        /*00b8*/ 	.word	0x00002bd0


	//   ....[4]....
        /*00bc*/ 	.word	0x00002cd0


	//----- nvinfo : EIATTR_CRS_STACK_SIZE
	.align		4
.L_53:
        /*00c0*/ 	.byte	0x04, 0x1e
        /*00c2*/ 	.short	(.L_55 - .L_54)
.L_54:
        /*00c4*/ 	.word	0x00000000


	//----- nvinfo : EIATTR_CBANK_PARAM_SIZE
	.align		4
.L_55:
        /*00c8*/ 	.byte	0x03, 0x19
        /*00ca*/ 	.short	0x0038


	//----- nvinfo : EIATTR_PARAM_CBANK
	.align		4
        /*00cc*/ 	.byte	0x04, 0x0a
        /*00ce*/ 	.short	(.L_57 - .L_56)
	.align		4
.L_56:
        /*00d0*/ 	.word	index@(.nv.constant0._Z7moveAntPdS_jjddS_Pi)
        /*00d4*/ 	.short	0x0380
        /*00d6*/ 	.short	0x0038


	//----- nvinfo : EIATTR_SW_WAR
	.align		4
.L_57:
        /*00d8*/ 	.byte	0x04, 0x36
        /*00da*/ 	.short	(.L_59 - .L_58)
.L_58:
        /*00dc*/ 	.word	0x00000008
.L_59:


//--------------------- .nv.info._Z22evaporateFermoneKernelPdjd --------------------------
	.section	.nv.info._Z22evaporateFermoneKernelPdjd,"",@"SHT_CUDA_INFO"
	.sectionflags	@""
	.align	4


	//----- nvinfo : EIATTR_CUDA_API_VERSION
	.align		4
        /*0000*/ 	.byte	0x04, 0x37
        /*0002*/ 	.short	(.L_61 - .L_60)
.L_60:
        /*0004*/ 	.word	0x00000082


	//----- nvinfo : EIATTR_KPARAM_INFO
	.align		4
.L_61:
        /*0008*/ 	.byte	0x04, 0x17
        /*000a*/ 	.short	(.L_63 - .L_62)
.L_62:
        /*000c*/ 	.word	0x00000000
        /*0010*/ 	.short	0x0002
        /*0012*/ 	.short	0x0010
        /*0014*/ 	.byte	0x00, 0xf0, 0x21, 0x00


	//----- nvinfo : EIATTR_KPARAM_INFO
	.align		4
.L_63:
        /*0018*/ 	.byte	0x04, 0x17
        /*001a*/ 	.short	(.L_65 - .L_64)
.L_64:
        /*001c*/ 	.word	0x00000000
        /*0020*/ 	.short	0x0001
        /*0022*/ 	.short	0x0008
        /*0024*/ 	.byte	0x00, 0xf0, 0x11, 0x00


	//----- nvinfo : EIATTR_KPARAM_INFO
	.align		4
.L_65:
        /*0028*/ 	.byte	0x04, 0x17
        /*002a*/ 	.short	(.L_67 - .L_66)
.L_66:
        /*002c*/ 	.word	0x00000000
        /*0030*/ 	.short	0x0000
        /*0032*/ 	.short	0x0000
        /*0034*/ 	.byte	0x00, 0xf5, 0x21, 0x00


	//----- nvinfo : EIATTR_SPARSE_MMA_MASK
	.align		4
.L_67:
        /*0038*/ 	.byte	0x03, 0x50
        /*003a*/ 	.short	0x0000


	//----- nvinfo : EIATTR_MAXREG_COUNT
	.align		4
        /*003c*/ 	.byte	0x03, 0x1b
        /*003e*/ 	.short	0x00ff


	//----- nvinfo : EIATTR_MERCURY_ISA_VERSION
	.align		4
        /*0040*/ 	.byte	0x03, 0x5f
        /*0042*/ 	.short	0x0101


	//----- nvinfo : EIATTR_VRC_CTA_INIT_COUNT
	.align		4
        /*0044*/ 	.byte	0x02, 0x4a
	.zero		1
	.zero		1


	//----- nvinfo : EIATTR_EXIT_INSTR_OFFSETS
	.align		4
        /*0048*/ 	.byte	0x04, 0x1c
        /*004a*/ 	.short	(.L_69 - .L_68)


	//   ....[0]....
.L_68:
        /*004c*/ 	.word	0x00000040


	//   ....[1]....
        /*0050*/ 	.word	0x000000c0


	//----- nvinfo : EIATTR_CBANK_PARAM_SIZE
	.align		4
.L_69:
        /*0054*/ 	.byte	0x03, 0x19
        /*0056*/ 	.short	0x0018


	//----- nvinfo : EIATTR_PARAM_CBANK
	.align		4
        /*0058*/ 	.byte	0x04, 0x0a
        /*005a*/ 	.short	(.L_71 - .L_70)
	.align		4
.L_70:
        /*005c*/ 	.word	index@(.nv.constant0._Z22evaporateFermoneKernelPdjd)
        /*0060*/ 	.short	0x0380
        /*0062*/ 	.short	0x0018


	//----- nvinfo : EIATTR_SW_WAR
	.align		4
.L_71:
        /*0064*/ 	.byte	0x04, 0x36
        /*0066*/ 	.short	(.L_73 - .L_72)
.L_72:
        /*0068*/ 	.word	0x00000008
.L_73:


//--------------------- .nv.info._Z14scaleMapKernelPdS_dj --------------------------
	.section	.nv.info._Z14scaleMapKernelPdS_dj,"",@"SHT_CUDA_INFO"
	.sectionflags	@""
	.align	4


	//----- nvinfo : EIATTR_CUDA_API_VERSION
	.align		4
        /*0000*/ 	.byte	0x04, 0x37
        /*0002*/ 	.short	(.L_75 - .L_74)
.L_74:
        /*0004*/ 	.word	0x00000082


	//----- nvinfo : EIATTR_KPARAM_INFO
	.align		4
.L_75:
        /*0008*/ 	.byte	0x04, 0x17
        /*000a*/ 	.short	(.L_77 - .L_76)
.L_76:
        /*000c*/ 	.word	0x00000000
        /*0010*/ 	.short	0x0003
        /*0012*/ 	.short	0x0018
        /*0014*/ 	.byte	0x00, 0xf0, 0x11, 0x00


	//----- nvinfo : EIATTR_KPARAM_INFO
	.align		4
.L_77:
        /*0018*/ 	.byte	0x04, 0x17
        /*001a*/ 	.short	(.L_79 - .L_78)
.L_78:
        /*001c*/ 	.word	0x00000000
        /*0020*/ 	.short	0x0002
        /*0022*/ 	.short	0x0010
        /*0024*/ 	.byte	0x00, 0xf0, 0x21, 0x00


	//----- nvinfo : EIATTR_KPARAM_INFO
	.align		4
.L_79:
        /*0028*/ 	.byte	0x04, 0x17
        /*002a*/ 	.short	(.L_81 - .L_80)
.L_80:
        /*002c*/ 	.word	0x00000000
        /*0030*/ 	.short	0x0001
        /*0032*/ 	.short	0x0008
        /*0034*/ 	.byte	0x00, 0xf5, 0x21, 0x00


	//----- nvinfo : EIATTR_KPARAM_INFO
	.align		4
.L_81:
        /*0038*/ 	.byte	0x04, 0x17
        /*003a*/ 	.short	(.L_83 - .L_82)
.L_82:
        /*003c*/ 	.word	0x00000000
        /*0040*/ 	.short	0x0000
        /*0042*/ 	.short	0x0000
        /*0044*/ 	.byte	0x00, 0xf5, 0x21, 0x00


	//----- nvinfo : EIATTR_SPARSE_MMA_MASK
	.align		4
.L_83:
        /*0048*/ 	.byte	0x03, 0x50
        /*004a*/ 	.short	0x0000


	//----- nvinfo : EIATTR_MAXREG_COUNT
	.align		4
        /*004c*/ 	.byte	0x03, 0x1b
        /*004e*/ 	.short	0x00ff


	//----- nvinfo : EIATTR_MERCURY_ISA_VERSION
	.align		4
        /*0050*/ 	.byte	0x03, 0x5f
        /*0052*/ 	.short	0x0101


	//----- nvinfo : EIATTR_VRC_CTA_INIT_COUNT
	.align		4
        /*0054*/ 	.byte	0x02, 0x4a
	.zero		1
	.zero		1


	//----- nvinfo : EIATTR_EXIT_INSTR_OFFSETS
	.align		4
        /*0058*/ 	.byte	0x04, 0x1c
        /*005a*/ 	.short	(.L_85 - .L_84)


	//   ....[0]....
.L_84:
        /*005c*/ 	.word	0x00000040


	//   ....[1]....
        /*0060*/ 	.word	0x00000220


	//   ....[2]....
        /*0064*/ 	.word	0x00000260


	//----- nvinfo : EIATTR_CRS_STACK_SIZE
	.align		4
.L_85:
        /*0068*/ 	.byte	0x04, 0x1e
        /*006a*/ 	.short	(.L_87 - .L_86)
.L_86:
        /*006c*/ 	.word	0x00000000


	//----- nvinfo : EIATTR_CBANK_PARAM_SIZE
	.align		4
.L_87:
        /*0070*/ 	.byte	0x03, 0x19
        /*0072*/ 	.short	0x001c


	//----- nvinfo : EIATTR_PARAM_CBANK
	.align		4
        /*0074*/ 	.byte	0x04, 0x0a
        /*0076*/ 	.short	(.L_89 - .L_88)
	.align		4
.L_88:
        /*0078*/ 	.word	index@(.nv.constant0._Z14scaleMapKernelPdS_dj)
        /*007c*/ 	.short	0x0380
        /*007e*/ 	.short	0x001c


	//----- nvinfo : EIATTR_SW_WAR
	.align		4
.L_89:
        /*0080*/ 	.byte	0x04, 0x36
        /*0082*/ 	.short	(.L_91 - .L_90)
.L_90:
        /*0084*/ 	.word	0x00000008
.L_91:


//--------------------- .nv.info._Z9addKernelPiPKiS1_ --------------------------
	.section	.nv.info._Z9addKernelPiPKiS1_,"",@"SHT_CUDA_INFO"
	.sectionflags	@""
	.align	4


	//----- nvinfo : EIATTR_CUDA_API_VERSION
	.align		4
        /*0000*/ 	.byte	0x04, 0x37
        /*0002*/ 	.short	(.L_93 - .L_92)
.L_92:
        /*0004*/ 	.word	0x00000082


	//----- nvinfo : EIATTR_KPARAM_INFO
	.align		4
.L_93:
        /*0008*/ 	.byte	0x04, 0x17
        /*000a*/ 	.short	(.L_95 - .L_94)
.L_94:
        /*000c*/ 	.word	0x00000000
        /*0010*/ 	.short	0x0002
        /*0012*/ 	.short	0x0010
        /*0014*/ 	.byte	0x00, 0xf5, 0x21, 0x00


	//----- nvinfo : EIATTR_KPARAM_INFO
	.align		4
.L_95:
        /*0018*/ 	.byte	0x04, 0x17
        /*001a*/ 	.short	(.L_97 - .L_96)
.L_96:
        /*001c*/ 	.word	0x00000000
        /*0020*/ 	.short	0x0001
        /*0022*/ 	.short	0x0008
        /*0024*/ 	.byte	0x00, 0xf5, 0x21, 0x00


	//----- nvinfo : EIATTR_KPARAM_INFO
	.align		4
.L_97:
        /*0028*/ 	.byte	0x04, 0x17
        /*002a*/ 	.short	(.L_99 - .L_98)
.L_98:
        /*002c*/ 	.word	0x00000000
        /*0030*/ 	.short	0x0000
        /*0032*/ 	.short	0x0000
        /*0034*/ 	.byte	0x00, 0xf5, 0x21, 0x00


	//----- nvinfo : EIATTR_SPARSE_MMA_MASK
	.align		4
.L_99:
        /*0038*/ 	.byte	0x03, 0x50
        /*003a*/ 	.short	0x0000


	//----- nvinfo : EIATTR_MAXREG_COUNT
	.align		4
        /*003c*/ 	.byte	0x03, 0x1b
        /*003e*/ 	.short	0x00ff


	//----- nvinfo : EIATTR_MERCURY_ISA_VERSION
	.align		4
        /*0040*/ 	.byte	0x03, 0x5f
        /*0042*/ 	.short	0x0101


	//----- nvinfo : EIATTR_VRC_CTA_INIT_COUNT
	.align		4
        /*0044*/ 	.byte	0x02, 0x4a
	.zero		1
	.zero		1


	//----- nvinfo : EIATTR_EXIT_INSTR_OFFSETS
	.align		4
        /*0048*/ 	.byte	0x04, 0x1c
        /*004a*/ 	.short	(.L_101 - .L_100)


	//   ....[0]....
.L_100:
        /*004c*/ 	.word	0x000000d0


	//----- nvinfo : EIATTR_CBANK_PARAM_SIZE
	.align		4
.L_101:
        /*0050*/ 	.byte	0x03, 0x19
        /*0052*/ 	.short	0x0018


	//----- nvinfo : EIATTR_PARAM_CBANK
	.align		4
        /*0054*/ 	.byte	0x04, 0x0a
        /*0056*/ 	.short	(.L_103 - .L_102)
	.align		4
.L_102:
        /*0058*/ 	.word	index@(.nv.constant0._Z9addKernelPiPKiS1_)
        /*005c*/ 	.short	0x0380
        /*005e*/ 	.short	0x0018


	//----- nvinfo : EIATTR_SW_WAR
	.align		4
.L_103:
        /*0060*/ 	.byte	0x04, 0x36
        /*0062*/ 	.short	(.L_105 - .L_104)
.L_104:
        /*0064*/ 	.word	0x00000008
.L_105:


//--------------------- .nv.callgraph             --------------------------
	.section	.nv.callgraph,"",@"SHT_CUDA_CALLGRAPH"
	.align	4
	.sectionentsize	8
	.align		4
        /*0000*/ 	.word	0x00000000
	.align		4
        /*0004*/ 	.word	0xffffffff
	.align		4
        /*0008*/ 	.word	index@(_Z7moveAntPdS_jjddS_Pi)
	.align		4
        /*000c*/ 	.word	index@(malloc)
	.align		4
        /*0010*/ 	.word	0x00000000
	.align		4
        /*0014*/ 	.word	0xfffffffe
	.align		4
        /*0018*/ 	.word	0x00000000
	.align		4
        /*001c*/ 	.word	0xfffffffd
	.align		4
        /*0020*/ 	.word	0x00000000
	.align		4
        /*0024*/ 	.word	0xfffffffc


//--------------------- .nv.constant4             --------------------------
	.section	.nv.constant4,"a",@progbits
	.align	8
	.align		8
.nv.constant4:
        /*0000*/ 	.dword	malloc


//--------------------- .text._Z7moveAntPdS_jjddS_Pi --------------------------
	.section	.text._Z7moveAntPdS_jjddS_Pi,"ax",@progbits
	.align	128
        .global         _Z7moveAntPdS_jjddS_Pi
        .type           _Z7moveAntPdS_jjddS_Pi,@function
        .size           _Z7moveAntPdS_jjddS_Pi,(.L_x_62 - _Z7moveAntPdS_jjddS_Pi)
        .other          _Z7moveAntPdS_jjddS_Pi,@"STO_CUDA_ENTRY STV_DEFAULT"
_Z7moveAntPdS_jjddS_Pi:
.text._Z7moveAntPdS_jjddS_Pi:
[----:B------:R-:W0:Y:S01]  /*0000*/  LDC R1, c[0x0][0x37c] ;  /* 0x0000df00ff017b82 */ /* 0x000e220000000800 */
[----:B------:R-:W1:Y:S01]  /*0010*/  LDCU UR4, c[0x0][0x394] ;  /* 0x00007280ff0477ac */ /* 0x000e620008000800 */
[----:B0-----:R-:W-:Y:S01]  /*0020*/  VIADD R1, R1, 0xfffffe00 ;  /* 0xfffffe0001017836 */ /* 0x001fe20000000000 */
[----:B------:R-:W0:Y:S01]  /*0030*/  S2R R2, SR_TID.X ;  /* 0x0000000000027919 */ /* 0x000e220000002100 */
[----:B------:R-:W2:Y:S03]  /*0040*/  LDCU.64 UR40, c[0x0][0x358] ;  /* 0x00006b00ff2877ac */ /* 0x000ea60008000a00 */
[----:B------:R-:W-:Y:S01]  /*0050*/  R2UR UR49, R1 ;  /* 0x00000000013172ca */ /* 0x000fe200000e0000 */
[----:B------:R-:W3:Y:S01]  /*0060*/  LDCU.64 UR46, c[0x0][0x380] ;  /* 0x00007000ff2e77ac */ /* 0x000ee20008000a00 */
[----:B-1----:R-:W-:-:S11]  /*0070*/  IMAD.U32 R3, RZ, RZ, UR4 ;  /* 0x00000004ff037e24 */ /* 0x002fd6000f8e00ff */
[----:B------:R-:W-:Y:S01]  /*0080*/  UIADD3 UR48, UPT, UPT, UR49, 0x70, URZ ;  /* 0x0000007031307890 */ /* 0x000fe2000fffe0ff */
[----:B------:R-:W-:-:S13]  /*0090*/  ISETP.NE.AND P0, PT, R3, RZ, PT ;  /* 0x000000ff0300720c */ /* 0x000fda0003f05270 */
[----:B--23--:R-:W-:Y:S05]  /*00a0*/  @!P0 BRA `(.L_x_0) ;  /* 0x0000001000548947 */ /* 0x00cfea0003800000 */
[----:B------:R-:W1:Y:S01]  /*00b0*/  LDCU.64 UR8, c[0x0][0x398] ;  /* 0x00007300ff0877ac */ /* 0x000e620008000a00 */
[----:B------:R-:W2:Y:S01]  /*00c0*/  LDC.64 R24, c[0x0][0x398] ;  /* 0x0000e600ff187b82 */ /* 0x000ea20000000a00 */
[----:B0-----:R-:W-:Y:S01]  /*00d0*/  IMAD R5, R2, R3, RZ ;  /* 0x0000000302057224 */ /* 0x001fe200078e02ff */
[----:B------:R-:W-:Y:S01]  /*00e0*/  BSSY.RECONVERGENT B8, `(.L_x_0) ;  /* 0x0000111000087945 */ /* 0x000fe20003800200 */
[----:B------:R-:W0:Y:S01]  /*00f0*/  LDCU.64 UR6, c[0x0][0x3a0] ;  /* 0x00007400ff0677ac */ /* 0x000e220008000a00 */
[----:B------:R-:W-:Y:S02]  /*0100*/  IMAD.MOV R17, RZ, RZ, -R3 ;  /* 0x000000ffff117224 */ /* 0x000fe400078e0a03 */
[----:B------:R-:W-:Y:S01]  /*0110*/  IMAD.MOV.U32 R34, RZ, RZ, RZ ;  /* 0x000000ffff227224 */ /* 0x000fe200078e00ff */
[----:B------:R-:W3:Y:S01]  /*0120*/  LDCU.64 UR36, c[0x0][0x3a0] ;  /* 0x00007400ff2477ac */ /* 0x000ee20008000a00 */
[----:B------:R-:W4:Y:S01]  /*0130*/  LDC.64 R22, c[0x0][0x388] ;  /* 0x0000e200ff167b82 */ /* 0x000f220000000a00 */
[----:B------:R-:W2:Y:S01]  /*0140*/  LDCU UR50, c[0x0][0x3a4] ;  /* 0x00007480ff3277ac */ /* 0x000ea20008000800 */
[----:B------:R-:W2:Y:S06]  /*0150*/  LDCU.64 UR38, c[0x0][0x398] ;  /* 0x00007300ff2677ac */ /* 0x000eac0008000a00 */
[----:B------:R-:W5:Y:S01]  /*0160*/  LDC.64 R18, c[0x0][0x380] ;  /* 0x0000e000ff127b82 */ /* 0x000f620000000a00 */
[----:B-1----:R-:W-:-:S02]  /*0170*/  USHF.R.U32.HI UR4, URZ, 0x14, UR9 ;  /* 0x00000014ff047899 */ /* 0x002fc40008011609 */
[----:B------:R-:W-:Y:S02]  /*0180*/  UISETP.GE.AND UP2, UPT, UR9, URZ, UPT ;  /* 0x000000ff0900728c */ /* 0x000fe4000bf46270 */
[----:B------:R-:W-:Y:S02]  /*0190*/  ULOP3.LUT UR4, UR4, 0x7ff, URZ, 0xc0, !UPT ;  /* 0x000007ff04047892 */ /* 0x000fe4000f8ec0ff */
[----:B0-----:R-:W-:Y:S02]  /*01a0*/  UISETP.GE.AND UP1, UPT, UR7, URZ, UPT ;  /* 0x000000ff0700728c */ /* 0x001fe4000bf26270 */
[----:B------:R-:W-:Y:S01]  /*01b0*/  UIADD3 UR43, UPT, UPT, UR4, -0x3f4, URZ ;  /* 0xfffffc0c042b7890 */ /* 0x000fe2000fffe0ff */
[----:B------:R-:W-:Y:S01]  /*01c0*/  PLOP3.LUT P1, PT, PT, PT, UP2, 0x80, 0x8 ;  /* 0x000000000008781c */ /* 0x000fe20003f2f028 */
[----:B------:R-:W-:Y:S02]  /*01d0*/  USHF.R.U32.HI UR4, URZ, 0x14, UR7 ;  /* 0x00000014ff047899 */ /* 0x000fe40008011607 */
[----:B------:R-:W-:Y:S01]  /*01e0*/  USHF.L.U64.HI UR42, UR8, UR43, UR9 ;  /* 0x0000002b082a7299 */ /* 0x000fe20008010209 */
[----:B------:R-:W-:Y:S01]  /*01f0*/  P2R R40, PR, RZ, 0x2 ;  /* 0x00000002ff287803 */ /* 0x000fe20000000000 */
[----:B------:R-:W-:Y:S01]  /*0200*/  USHF.L.U32 UR43, UR8, UR43, URZ ;  /* 0x0000002b082b7299 */ /* 0x000fe200080006ff */
[C---:B----4-:R-:W-:Y:S01]  /*0210*/  IMAD.WIDE R22, R5.reuse, 0x8, R22 ;  /* 0x0000000805167825 */ /* 0x050fe200078e0216 */
[----:B------:R-:W0:Y:S02]  /*0220*/  LDCU.64 UR8, c[0x0][0x3a0] ;  /* 0x00007400ff0877ac */ /* 0x000e240008000a00 */
[----:B------:R-:W-:Y:S01]  /*0230*/  UISETP.NE.U32.AND UP0, UPT, UR43, URZ, UPT ;  /* 0x000000ff2b00728c */ /* 0x000fe2000bf05070 */
[----:B-----5:R-:W-:Y:S01]  /*0240*/  IMAD.WIDE R18, R5, 0x8, R18 ;  /* 0x0000000805127825 */ /* 0x020fe200078e0212 */
[----:B------:R-:W-:-:S02]  /*0250*/  ULOP3.LUT UR4, UR4, 0x7ff, URZ, 0xc0, !UPT ;  /* 0x000007ff04047892 */ /* 0x000fc4000f8ec0ff */
[----:B------:R-:W-:Y:S02]  /*0260*/  UISETP.NE.AND.EX UP0, UPT, UR42, -0x80000000, UPT, UP0 ;  /* 0x800000002a00788c */ /* 0x000fe4000bf05300 */
[----:B------:R-:W-:Y:S02]  /*0270*/  UIADD3 UR4, UPT, UPT, UR4, -0x3f4, URZ ;  /* 0xfffffc0c04047890 */ /* 0x000fe4000fffe0ff */
[----:B------:R-:W-:Y:S02]  /*0280*/  USEL UR52, URZ, 0x7ff00000, !UP1 ;  /* 0x7ff00000ff347887 */ /* 0x000fe4000c800000 */
[----:B------:R-:W-:Y:S01]  /*0290*/  PLOP3.LUT P0, PT, PT, PT, UP0, 0x80, 0x8 ;  /* 0x000000000008781c */ /* 0x000fe20003f0f008 */
[----:B------:R-:W-:Y:S02]  /*02a0*/  USHF.L.U32 UR45, UR6, UR4, URZ ;  /* 0x00000004062d7299 */ /* 0x000fe400080006ff */
[----:B------:R-:W-:Y:S01]  /*02b0*/  USHF.L.U64.HI UR44, UR6, UR4, UR7 ;  /* 0x00000004062c7299 */ /* 0x000fe20008010207 */
[----:B0-----:R-:W0:Y:S01]  /*02c0*/  FRND.F64.TRUNC R26, UR8 ;  /* 0x00000008001a7d13 */ /* 0x001e22000830d800 */
[----:B------:R-:W-:Y:S01]  /*02d0*/  UISETP.NE.U32.AND UP0, UPT, UR45, URZ, UPT ;  /* 0x000000ff2d00728c */ /* 0x000fe2000bf05070 */
[----:B------:R-:W-:Y:S01]  /*02e0*/  VOTEU.ANY UP1, P1 ;  /* 0x0000000000ff7886 */ /* 0x000fe20000820100 */
[----:B------:R-:W1:Y:S02]  /*02f0*/  LDCU UR51, c[0x0][0x39c] ;  /* 0x00007380ff3377ac */ /* 0x000e640008000800 */
[----:B------:R-:W-:-:S04]  /*0300*/  UISETP.NE.AND.EX UP0, UPT, UR44, -0x80000000, UPT, UP0 ;  /* 0x800000002c00788c */ /* 0x000fc8000bf05300 */
[----:B--2---:R-:W-:Y:S01]  /*0310*/  DSETP.NEU.AND P0, PT, |R24|, 0.5, !P0 ;  /* 0x3fe000001800742a */ /* 0x004fe2000470d200 */
[----:B------:R-:W-:Y:S01]  /*0320*/  USEL UR53, URZ, 0x7ff00000, !UP1 ;  /* 0x7ff00000ff357887 */ /* 0x000fe2000c800000 */
[----:B------:R-:W2:Y:S04]  /*0330*/  FRND.F64.TRUNC R24, R24 ;  /* 0x0000001800187313 */ /* 0x000ea8000030d800 */
[----:B------:R-:W-:Y:S02]  /*0340*/  P2R R41, PR, RZ, 0x1 ;  /* 0x00000001ff297803 */ /* 0x000fe40000000000 */
[----:B------:R-:W-:-:S04]  /*0350*/  PLOP3.LUT P0, PT, PT, PT, UP0, 0x80, 0x8 ;  /* 0x000000000008781c */ /* 0x000fc80003f0f008 */
[----:B01-3--:R-:W-:-:S09]  /*0360*/  P2R R39, PR, RZ, 0x1 ;  /* 0x00000001ff277803 */ /* 0x00bfd20000000000 */
.L_x_21:
[----:B------:R-:W0:Y:S01]  /*0370*/  LDCU UR4, c[0x0][0x394] ;  /* 0x00007280ff0477ac */ /* 0x000e220008000800 */
[----:B------:R-:W-:Y:S01]  /*0380*/  IMAD.MOV.U32 R4, RZ, RZ, 0x1 ;  /* 0x00000001ff047424 */ /* 0x000fe200078e00ff */
[----:B------:R-:W-:Y:S01]  /*0390*/  LEA R3, R34, UR48, 0x2 ;  /* 0x0000003022037c11 */ /* 0x000fe2000f8e10ff */
[----:B------:R-:W-:Y:S01]  /*03a0*/  IMAD.IADD R0, R1, 0x1, R2 ;  /* 0x0000000101007824 */ /* 0x000fe200078e0202 */
[----:B------:R-:W-:-:S04]  /*03b0*/  CS2R R28, SRZ ;  /* 0x00000000001c7805 */ /* 0x000fc8000001ff00 */
[----:B------:R1:W-:Y:S04]  /*03c0*/  STL.U8 [R0], R4 ;  /* 0x0000000400007387 */ /* 0x0003e80000100000 */
[----:B------:R1:W-:Y:S01]  /*03d0*/  STL [R3], R2 ;  /* 0x0000000203007387 */ /* 0x0003e20000100800 */
[----:B0-----:R-:W-:-:S09]  /*03e0*/  UISETP.GE.AND UP0, UPT, UR4, 0x1, UPT ;  /* 0x000000010400788c */ /* 0x001fd2000bf06270 */
[----:B-1----:R-:W-:Y:S05]  /*03f0*/  BRA.U !UP0, `(.L_x_1) ;  /* 0x0000000d08007547 */ /* 0x002fea000b800000 */
[----:B------:R-:W-:Y:S01]  /*0400*/  BSSY.RECONVERGENT B7, `(.L_x_1) ;  /* 0x00000bf000077945 */ /* 0x000fe20003800200 */
[----:B------:R-:W-:Y:S01]  /*0410*/  IMAD.MOV.U32 R35, RZ, RZ, RZ ;  /* 0x000000ffff237224 */ /* 0x000fe200078e00ff */
[----:B------:R-:W-:Y:S01]  /*0420*/  CS2R R30, SRZ ;  /* 0x00000000001e7805 */ /* 0x000fe2000001ff00 */
[----:B------:R-:W-:Y:S01]  /*0430*/  IMAD.MOV.U32 R16, RZ, RZ, R1 ;  /* 0x000000ffff107224 */ /* 0x000fe200078e0001 */
[----:B------:R-:W-:Y:S01]  /*0440*/  CS2R R28, SRZ ;  /* 0x00000000001c7805 */ /* 0x000fe2000001ff00 */
[----:B------:R-:W-:Y:S02]  /*0450*/  IMAD.MOV.U32 R32, RZ, RZ, R18 ;  /* 0x000000ffff207224 */ /* 0x000fe400078e0012 */
[----:B------:R-:W-:Y:S02]  /*0460*/  IMAD.MOV.U32 R33, RZ, RZ, R19 ;  /* 0x000000ffff217224 */ /* 0x000fe400078e0013 */
[----:B------:R-:W-:Y:S02]  /*0470*/  IMAD.MOV.U32 R36, RZ, RZ, R22 ;  /* 0x000000ffff247224 */ /* 0x000fe400078e0016 */
[----:B------:R-:W-:-:S02]  /*0480*/  IMAD.MOV.U32 R37, RZ, RZ, R23 ;  /* 0x000000ffff257224 */ /* 0x000fc400078e0017 */
[----:B------:R-:W-:-:S07]  /*0490*/  IMAD.MOV.U32 R38, RZ, RZ, R17 ;  /* 0x000000ffff267224 */ /* 0x000fce00078e0011 */
.L_x_18:
[----:B0-----:R-:W3:Y:S01]  /*04a0*/  LDG.E.64 R4, desc[UR40][R32.64] ;  /* 0x0000002820047981 */ /* 0x001ee2000c1e1b00 */
[----:B------:R-:W-:Y:S01]  /*04b0*/  BSSY.RECONVERGENT B6, `(.L_x_2) ;  /* 0x00000aa000067945 */ /* 0x000fe20003800200 */
[----:B---3--:R-:W-:-:S14]  /*04c0*/  DSETP.GT.AND P0, PT, R4, RZ, PT ;  /* 0x000000ff0400722a */ /* 0x008fdc0003f04000 */
[----:B------:R-:W-:Y:S05]  /*04d0*/  @!P0 BRA `(.L_x_3) ;  /* 0x00000008009c8947 */ /* 0x000fea0003800000 */
[----:B------:R-:W3:Y:S02]  /*04e0*/  LDL.U8 R0, [R16] ;  /* 0x0000000010007983 */ /* 0x000ee40000100000 */
[----:B---3--:R-:W-:-:S13]  /*04f0*/  ISETP.NE.AND P0, PT, R0, RZ, PT ;  /* 0x000000ff0000720c */ /* 0x008fda0003f05270 */
[----:B------:R-:W-:Y:S05]  /*0500*/  @P0 BRA `(.L_x_3) ;  /* 0x0000000800900947 */ /* 0x000fea0003800000 */
[----:B------:R-:W-:Y:S01]  /*0510*/  MOV R0, 0x0 ;  /* 0x0000000000007802 */ /* 0x000fe20000000f00 */
[----:B------:R-:W-:Y:S02]  /*0520*/  IMAD.MOV.U32 R4, RZ, RZ, 0x18 ;  /* 0x00000018ff047424 */ /* 0x000fe400078e00ff */
[----:B------:R-:W-:Y:S01]  /*0530*/  IMAD.MOV.U32 R5, RZ, RZ, RZ ;  /* 0x000000ffff057224 */ /* 0x000fe200078e00ff */
[----:B------:R0:W1:Y:S06]  /*0540*/  LDC.64 R6, c[0x4][R0] ;  /* 0x0100000000067b82 */ /* 0x00006c0000000a00 */
[----:B------:R-:W-:-:S07]  /*0550*/  LEPC R20, `(.L_x_4) ;  /* 0x000000001014794e */ /* 0x000fce0000000000 */
[----:B012---:R-:W-:Y:S05]  /*0560*/  CALL.ABS.NOINC R6 ;  /* 0x0000000006007343 */ /* 0x007fea0003c00000 */
.L_x_4:
[----:B------:R0:W-:Y:S04]  /*0570*/  ST.E.64 desc[UR40][R30.64+0x10], R4 ;  /* 0x000010041e007985 */ /* 0x0001e8000c101b28 */
[----:B------:R1:W-:Y:S04]  /*0580*/  ST.E desc[UR40][R4.64], R35 ;  /* 0x0000002304007985 */ /* 0x0003e8000c101928 */
[----:B------:R-:W2:Y:S04]  /*0590*/  LDG.E.64 R6, desc[UR40][R32.64] ;  /* 0x0000002820067981 */ /* 0x000ea8000c1e1b00 */
[----:B------:R1:W5:Y:S01]  /*05a0*/  LDG.E.64 R8, desc[UR40][R36.64] ;  /* 0x0000002824087981 */ /* 0x000362000c1e1b00 */
[----:B------:R-:W-:Y:S01]  /*05b0*/  BSSY.RECONVERGENT B0, `(.L_x_5) ;  /* 0x0000027000007945 */ /* 0x000fe20003800200 */
[----:B0-----:R-:W-:-:S02]  /*05c0*/  IMAD.MOV.U32 R30, RZ, RZ, R4 ;  /* 0x000000ffff1e7224 */ /* 0x001fc400078e0004 */
[----:B------:R-:W-:Y:S01]  /*05d0*/  IMAD.MOV.U32 R31, RZ, RZ, R5 ;  /* 0x000000ffff1f7224 */ /* 0x000fe200078e0005 */
[----:B--2---:R-:W-:-:S14]  /*05e0*/  DSETP.NEU.AND P0, PT, R6, RZ, PT ;  /* 0x000000ff0600722a */ /* 0x004fdc0003f0d000 */
[----:B-1----:R-:W-:Y:S05]  /*05f0*/  @P0 BRA `(.L_x_6) ;  /* 0x0000000000240947 */ /* 0x002fea0003800000 */
[----:B------:R-:W-:Y:S01]  /*0600*/  ISETP.NE.AND P6, PT, R39, RZ, PT ;  /* 0x000000ff2700720c */ /* 0x000fe20003fc5270 */
[----:B------:R-:W-:Y:S01]  /*0610*/  IMAD.U32 R4, RZ, RZ, UR36 ;  /* 0x00000024ff047e24 */ /* 0x000fe2000f8e00ff */
[----:B------:R-:W-:Y:S01]  /*0620*/  ISETP.LE.AND P1, PT, RZ, UR50, PT ;  /* 0x00000032ff007c0c */ /* 0x000fe2000bf23270 */
[----:B------:R-:W-:Y:S02]  /*0630*/  IMAD.U32 R5, RZ, RZ, UR37 ;  /* 0x00000025ff057e24 */ /* 0x000fe4000f8e00ff */
[----:B------:R-:W-:-:S08]  /*0640*/  IMAD.MOV.U32 R50, RZ, RZ, RZ ;  /* 0x000000ffff327224 */ /* 0x000fd000078e00ff */
[----:B------:R-:W-:-:S06]  /*0650*/  DSETP.NEU.AND P0, PT, |R4|, 0.5, !P6 ;  /* 0x3fe000000400742a */ /* 0x000fcc000770d200 */
[----:B------:R-:W-:-:S04]  /*0660*/  SEL R51, R7, RZ, P0 ;  /* 0x000000ff07337207 */ /* 0x000fc80000000000 */
[----:B------:R-:W-:Y:S01]  /*0670*/  @!P1 LOP3.LUT R51, R51, 0x7ff00000, RZ, 0xfc, !PT ;  /* 0x7ff0000033339812 */ /* 0x000fe200078efcff */
[----:B------:R-:W-:Y:S06]  /*0680*/  BRA `(.L_x_7) ;  /* 0x0000000000647947 */ /* 0x000fec0003800000 */
.L_x_6:
[----:B------:R-:W0:Y:S01]  /*0690*/  LDCU.64 UR4, c[0x0][0x3a0] ;  /* 0x00007400ff0477ac */ /* 0x000e220008000a00 */
[----:B------:R-:W-:Y:S01]  /*06a0*/  DADD R52, -RZ, |R6| ;  /* 0x00000000ff347229 */ /* 0x000fe20000000506 */
[----:B------:R-:W-:Y:S01]  /*06b0*/  BSSY.RECONVERGENT B1, `(.L_x_8) ;  /* 0x0000006000017945 */ /* 0x000fe20003800200 */
[----:B------:R-:W-:-:S08]  /*06c0*/  MOV R0, 0x710 ;  /* 0x0000071000007802 */ /* 0x000fd00000000f00 */
[----:B------:R-:W-:Y:S02]  /*06d0*/  IMAD.MOV.U32 R10, RZ, RZ, R52 ;  /* 0x000000ffff0a7224 */ /* 0x000fe400078e0034 */
[----:B0-----:R-:W-:Y:S02]  /*06e0*/  IMAD.U32 R52, RZ, RZ, UR4 ;  /* 0x00000004ff347e24 */ /* 0x001fe4000f8e00ff */
[----:B------:R-:W-:-:S07]  /*06f0*/  IMAD.U32 R3, RZ, RZ, UR5 ;  /* 0x00000005ff037e24 */ /* 0x000fce000f8e00ff */
[----:B-----5:R-:W-:Y:S05]  /*0700*/  CALL.REL.NOINC `($_Z7moveAntPdS_jjddS_Pi$__internal_accurate_pow) ;  /* 0x0000002800e07944 */ /* 0x020fea0003c00000 */
[----:B------:R-:W-:Y:S05]  /*0710*/  BSYNC.RECONVERGENT B1 ;  /* 0x0000000000017941 */ /* 0x000fea0003800200 */
.L_x_8:
[----:B------:R-:W-:Y:S01]  /*0720*/  UISETP.NE.U32.AND UP0, UPT, UR45, URZ, UPT ;  /* 0x000000ff2d00728c */ /* 0x000fe2000bf05070 */
[----:B------:R-:W-:Y:S01]  /*0730*/  IMAD.U32 R4, RZ, RZ, UR36 ;  /* 0x00000024ff047e24 */ /* 0x000fe2000f8e00ff */
[----:B------:R-:W-:Y:S01]  /*0740*/  DADD R12, -RZ, -R10 ;  /* 0x00000000ff0c7229 */ /* 0x000fe2000000090a */
[----:B------:R-:W-:Y:S01]  /*0750*/  IMAD.U32 R5, RZ, RZ, UR37 ;  /* 0x00000025ff057e24 */ /* 0x000fe2000f8e00ff */
[----:B------:R-:W-:Y:S01]  /*0760*/  UISETP.NE.AND.EX UP0, UPT, UR44, -0x80000000, UPT, UP0 ;  /* 0x800000002c00788c */ /* 0x000fe2000bf05300 */
[----:B------:R-:W-:-:S04]  /*0770*/  ISETP.GE.AND P2, PT, R7, RZ, PT ;  /* 0x000000ff0700720c */ /* 0x000fc80003f46270 */
[----:B------:R-:W-:Y:S01]  /*0780*/  DSETP.NEU.AND P1, PT, R26, R4, PT ;  /* 0x000000041a00722a */ /* 0x000fe20003f2d000 */
[----:B------:R-:W-:-:S04]  /*0790*/  PLOP3.LUT P0, PT, PT, PT, UP0, 0x80, 0x8 ;  /* 0x000000000008781c */ /* 0x000fc80003f0f008 */
[-C--:B------:R-:W-:Y:S02]  /*07a0*/  FSEL R3, R12, R10.reuse, !P0 ;  /* 0x0000000a0c037208 */ /* 0x080fe40004000000 */
[-C--:B------:R-:W-:Y:S02]  /*07b0*/  FSEL R12, R13, R11.reuse, !P0 ;  /* 0x0000000b0d0c7208 */ /* 0x080fe40004000000 */
[----:B------:R-:W-:Y:S02]  /*07c0*/  FSEL R50, R3, R10, !P2 ;  /* 0x0000000a03327208 */ /* 0x000fe40005000000 */
[----:B------:R-:W-:Y:S02]  /*07d0*/  FSEL R51, R12, R11, !P2 ;  /* 0x0000000b0c337208 */ /* 0x000fe40005000000 */
[----:B------:R-:W-:Y:S02]  /*07e0*/  P2R R39, PR, RZ, 0x1 ;  /* 0x00000001ff277803 */ /* 0x000fe40000000000 */
[----:B------:R-:W-:-:S02]  /*07f0*/  PLOP3.LUT P0, PT, P0, PT, PT, 0x8, 0x80 ;  /* 0x000000000080781c */ /* 0x000fc4000070e170 */
[----:B------:R-:W-:Y:S02]  /*0800*/  @P1 FSEL R50, R50, RZ, P2 ;  /* 0x000000ff32321208 */ /* 0x000fe40001000000 */
[----:B------:R-:W-:-:S09]  /*0810*/  @P1 FSEL R51, R51, -QNAN , P2 ;  /* 0xfff8000033331808 */ /* 0x000fd20001000000 */
.L_x_7:
[----:B------:R-:W-:Y:S05]  /*0820*/  BSYNC.RECONVERGENT B0 ;  /* 0x0000000000007941 */ /* 0x000fea0003800200 */
.L_x_5:
[----:B------:R-:W-:Y:S01]  /*0830*/  DADD R10, R6, R4 ;  /* 0x00000000060a7229 */ /* 0x000fe20000000004 */
[----:B------:R-:W-:Y:S09]  /*0840*/  BSSY.RECONVERGENT B0, `(.L_x_9) ;  /* 0x000001c000007945 */ /* 0x000ff20003800200 */
[----:B------:R-:W-:-:S04]  /*0850*/  LOP3.LUT R10, R11, 0x7ff00000, RZ, 0xc0, !PT ;  /* 0x7ff000000b0a7812 */ /* 0x000fc800078ec0ff */
[----:B------:R-:W-:-:S13]  /*0860*/  ISETP.NE.AND P1, PT, R10, 0x7ff00000, PT ;  /* 0x7ff000000a00780c */ /* 0x000fda0003f25270 */
[----:B------:R-:W-:Y:S05]  /*0870*/  @P1 BRA `(.L_x_10) ;  /* 0x0000000000601947 */ /* 0x000fea0003800000 */
[----:B------:R-:W-:-:S14]  /*0880*/  DSETP.NAN.AND P1, PT, R6, R4, PT ;  /* 0x000000040600722a */ /* 0x000fdc0003f28000 */
[----:B------:R-:W-:Y:S01]  /*0890*/  @P1 DADD R50, R6, R4 ;  /* 0x0000000006321229 */ /* 0x000fe20000000004 */
[----:B------:R-:W-:Y:S10]  /*08a0*/  @P1 BRA `(.L_x_10) ;  /* 0x0000000000541947 */ /* 0x000ff40003800000 */
[----:B------:R-:W-:-:S14]  /*08b0*/  DSETP.NEU.AND P1, PT, |R4|, +INF , PT ;  /* 0x7ff000000400742a */ /* 0x000fdc0003f2d200 */
[----:B------:R-:W-:Y:S05]  /*08c0*/  @P1 BRA `(.L_x_11) ;  /* 0x0000000000201947 */ /* 0x000fea0003800000 */
[----:B------:R-:W-:Y:S01]  /*08d0*/  ISETP.LE.AND P1, PT, RZ, UR50, PT ;  /* 0x00000032ff007c0c */ /* 0x000fe2000bf23270 */
[----:B------:R-:W-:-:S06]  /*08e0*/  DSETP.GT.AND P0, PT, |R6|, 1, PT ;  /* 0x3ff000000600742a */ /* 0x000fcc0003f04200 */
[----:B------:R-:W-:Y:S01]  /*08f0*/  SEL R50, RZ, 0x7ff00000, !P0 ;  /* 0x7ff00000ff327807 */ /* 0x000fe20004000000 */
[----:B------:R-:W-:-:S05]  /*0900*/  DSETP.NEU.AND P0, PT, R6, -1, PT ;  /* 0xbff000000600742a */ /* 0x000fca0003f0d000 */
[----:B------:R-:W-:-:S04]  /*0910*/  @!P1 LOP3.LUT R50, R50, 0x7ff00000, RZ, 0x3c, !PT ;  /* 0x7ff0000032329812 */ /* 0x000fc800078e3cff */
[----:B------:R-:W-:Y:S01]  /*0920*/  SEL R51, R50, 0x3ff00000, P0 ;  /* 0x3ff0000032337807 */ /* 0x000fe20000000000 */
[----:B------:R-:W-:Y:S01]  /*0930*/  IMAD.MOV.U32 R50, RZ, RZ, RZ ;  /* 0x000000ffff327224 */ /* 0x000fe200078e00ff */
[----:B------:R-:W-:Y:S06]  /*0940*/  BRA `(.L_x_10) ;  /* 0x00000000002c7947 */ /* 0x000fec0003800000 */
.L_x_11:
[----:B------:R-:W-:-:S14]  /*0950*/  DSETP.NEU.AND P1, PT, |R6|, +INF , PT ;  /* 0x7ff000000600742a */ /* 0x000fdc0003f2d200 */
[----:B------:R-:W-:Y:S05]  /*0960*/  @P1 BRA `(.L_x_10) ;  /* 0x0000000000241947 */ /* 0x000fea0003800000 */
[----:B------:R-:W-:Y:S01]  /*0970*/  ULOP3.LUT UR5, UR50, 0x7fffffff, URZ, 0xc0, !UPT ;  /* 0x7fffffff32057892 */ /* 0x000fe2000f8ec0ff */
[----:B------:R-:W-:Y:S01]  /*0980*/  ISETP.GE.AND P1, PT, R7, RZ, PT ;  /* 0x000000ff0700720c */ /* 0x000fe20003f26270 */
[----:B------:R-:W-:Y:S02]  /*0990*/  UIADD3 UR4, UPT, UPT, UR52, -0x80000000, URZ ;  /* 0x8000000034047890 */ /* 0x000fe4000fffe0ff */
[----:B------:R-:W-:-:S04]  /*09a0*/  UISETP.NE.AND UP0, UPT, UR5, 0x3fe00000, UPT ;  /* 0x3fe000000500788c */ /* 0x000fc8000bf05270 */
[----:B------:R-:W-:-:S06]  /*09b0*/  USEL UR4, UR4, UR52, UP0 ;  /* 0x0000003404047287 */ /* 0x000fcc0008000000 */
[----:B------:R-:W-:-:S05]  /*09c0*/  IMAD.U32 R50, RZ, RZ, UR4 ;  /* 0x00000004ff327e24 */ /* 0x000fca000f8e00ff */
[----:B------:R-:W-:-:S04]  /*09d0*/  SEL R50, R50, UR52, P0 ;  /* 0x0000003432327c07 */ /* 0x000fc80008000000 */
[----:B------:R-:W-:Y:S01]  /*09e0*/  SEL R51, R50, UR52, !P1 ;  /* 0x0000003432337c07 */ /* 0x000fe2000c800000 */
[----:B------:R-:W-:-:S07]  /*09f0*/  IMAD.MOV.U32 R50, RZ, RZ, RZ ;  /* 0x000000ffff327224 */ /* 0x000fce00078e00ff */
.L_x_10:
[----:B------:R-:W-:Y:S05]  /*0a00*/  BSYNC.RECONVERGENT B0 ;  /* 0x0000000000007941 */ /* 0x000fea0003800200 */
.L_x_9:
[----:B-----5:R-:W-:Y:S01]  /*0a10*/  DSETP.NEU.AND P2, PT, R8, RZ, PT ;  /* 0x000000ff0800722a */ /* 0x020fe20003f4d000 */
[----:B------:R-:W-:Y:S01]  /*0a20*/  ISETP.NE.AND P3, PT, R40, RZ, PT ;  /* 0x000000ff2800720c */ /* 0x000fe20003f65270 */
[----:B------:R-:W-:Y:S01]  /*0a30*/  BSSY.RECONVERGENT B0, `(.L_x_12) ;  /* 0x0000022000007945 */ /* 0x000fe20003800200 */
[----:B------:R-:W-:Y:S02]  /*0a40*/  PLOP3.LUT P0, PT, PT, PT, PT, 0x80, 0x8 ;  /* 0x000000000008781c */ /* 0x000fe40003f0f070 */
[----:B------:R-:W-:-:S09]  /*0a50*/  ISETP.NE.AND P1, PT, R41, RZ, PT ;  /* 0x000000ff2900720c */ /* 0x000fd20003f25270 */
[----:B------:R-:W0:Y:S01]  /*0a60*/  @!P2 LDC R0, c[0x0][0x39c] ;  /* 0x0000e700ff00ab82 */ /* 0x000e220000000800 */
[----:B------:R-:W-:Y:S01]  /*0a70*/  @!P2 SEL R11, R9, RZ, P1 ;  /* 0x000000ff090ba207 */ /* 0x000fe20000800000 */
[----:B------:R-:W-:Y:S01]  /*0a80*/  @!P2 IMAD.MOV.U32 R10, RZ, RZ, RZ ;  /* 0x000000ffff0aa224 */ /* 0x000fe200078e00ff */
[----:B0-----:R-:W-:-:S04]  /*0a90*/  @!P2 ISETP.GE.AND P3, PT, R0, RZ, PT ;  /* 0x000000ff0000a20c */ /* 0x001fc80003f66270 */
[----:B------:R-:W-:Y:S02]  /*0aa0*/  @!P2 PLOP3.LUT P0, PT, P3, PT, PT, 0x80, 0x8 ;  /* 0x000000000008a81c */ /* 0x000fe40001f0f070 */
[----:B------:R-:W-:-:S11]  /*0ab0*/  P2R R40, PR, RZ, 0x8 ;  /* 0x00000008ff287803 */ /* 0x000fd60000000000 */
[----:B------:R-:W-:Y:S01]  /*0ac0*/  @!P0 LOP3.LUT R11, R11, 0x7ff00000, RZ, 0xfc, !PT ;  /* 0x7ff000000b0b8812 */ /* 0x000fe200078efcff */
[----:B------:R-:W-:Y:S06]  /*0ad0*/  @!P2 BRA `(.L_x_13) ;  /* 0x00000000005ca947 */ /* 0x000fec0003800000 */
[----:B------:R-:W0:Y:S01]  /*0ae0*/  LDCU.64 UR4, c[0x0][0x398] ;  /* 0x00007300ff0477ac */ /* 0x000e220008000a00 */
[----:B------:R-:W-:Y:S01]  /*0af0*/  DADD R52, -RZ, |R8| ;  /* 0x00000000ff347229 */ /* 0x000fe20000000508 */
[----:B------:R-:W-:Y:S01]  /*0b00*/  BSSY.RECONVERGENT B1, `(.L_x_14) ;  /* 0x0000006000017945 */ /* 0x000fe20003800200 */
[----:B------:R-:W-:-:S08]  /*0b10*/  MOV R0, 0xb60 ;  /* 0x00000b6000007802 */ /* 0x000fd00000000f00 */
[----:B------:R-:W-:Y:S02]  /*0b20*/  IMAD.MOV.U32 R10, RZ, RZ, R52 ;  /* 0x000000ffff0a7224 */ /* 0x000fe400078e0034 */
[----:B0-----:R-:W-:Y:S02]  /*0b30*/  IMAD.U32 R52, RZ, RZ, UR4 ;  /* 0x00000004ff347e24 */ /* 0x001fe4000f8e00ff */
[----:B------:R-:W-:-:S07]  /*0b40*/  IMAD.U32 R3, RZ, RZ, UR5 ;  /* 0x00000005ff037e24 */ /* 0x000fce000f8e00ff */
[----:B------:R-:W-:Y:S05]  /*0b50*/  CALL.REL.NOINC `($_Z7moveAntPdS_jjddS_Pi$__internal_accurate_pow) ;  /* 0x0000002400cc7944 */ /* 0x000fea0003c00000 */
[----:B------:R-:W-:Y:S05]  /*0b60*/  BSYNC.RECONVERGENT B1 ;  /* 0x0000000000017941 */ /* 0x000fea0003800200 */
.L_x_14:
[----:B------:R-:W-:Y:S01]  /*0b70*/  UISETP.NE.U32.AND UP0, UPT, UR43, URZ, UPT ;  /* 0x000000ff2b00728c */ /* 0x000fe2000bf05070 */
[----:B------:R-:W-:Y:S01]  /*0b80*/  DADD R4, -RZ, -R10 ;  /* 0x00000000ff047229 */ /* 0x000fe2000000090a */
[----:B------:R-:W-:Y:S01]  /*0b90*/  ISETP.GE.AND P2, PT, R9, RZ, PT ;  /* 0x000000ff0900720c */ /* 0x000fe20003f46270 */
[----:B------:R-:W-:Y:S01]  /*0ba0*/  DSETP.NEU.AND P0, PT, R24, UR38, PT ;  /* 0x0000002618007e2a */ /* 0x000fe2000bf0d000 */
[----:B------:R-:W-:-:S06]  /*0bb0*/  UISETP.NE.AND.EX UP0, UPT, UR42, -0x80000000, UPT, UP0 ;  /* 0x800000002a00788c */ /* 0x000fcc000bf05300 */
[----:B------:R-:W-:Y:S02]  /*0bc0*/  PLOP3.LUT P3, PT, PT, PT, UP0, 0x80, 0x8 ;  /* 0x000000000008781c */ /* 0x000fe40003f6f008 */
[----:B------:R-:W-:Y:S02]  /*0bd0*/  PLOP3.LUT P1, PT, PT, PT, UP0, 0x80, 0x8 ;  /* 0x000000000008781c */ /* 0x000fe40003f2f008 */
[-C--:B------:R-:W-:Y:S02]  /*0be0*/  FSEL R3, R4, R10.reuse, !P3 ;  /* 0x0000000a04037208 */ /* 0x080fe40005800000 */
[-C--:B------:R-:W-:Y:S02]  /*0bf0*/  FSEL R4, R5, R11.reuse, !P3 ;  /* 0x0000000b05047208 */ /* 0x080fe40005800000 */
[----:B------:R-:W-:Y:S02]  /*0c00*/  FSEL R10, R3, R10, !P2 ;  /* 0x0000000a030a7208 */ /* 0x000fe40005000000 */
[----:B------:R-:W-:-:S02]  /*0c10*/  FSEL R11, R4, R11, !P2 ;  /* 0x0000000b040b7208 */ /* 0x000fc40005000000 */
[----:B------:R-:W-:Y:S02]  /*0c20*/  PLOP3.LUT P1, PT, P1, PT, PT, 0x8, 0x80 ;  /* 0x000000000080781c */ /* 0x000fe40000f2e170 */
[----:B------:R-:W-:Y:S02]  /*0c30*/  @P0 FSEL R10, R10, RZ, P2 ;  /* 0x000000ff0a0a0208 */ /* 0x000fe40001000000 */
[----:B------:R-:W-:-:S09]  /*0c40*/  @P0 FSEL R11, R11, -QNAN , P2 ;  /* 0xfff800000b0b0808 */ /* 0x000fd20001000000 */
.L_x_13:
[----:B------:R-:W-:Y:S05]  /*0c50*/  BSYNC.RECONVERGENT B0 ;  /* 0x0000000000007941 */ /* 0x000fea0003800200 */
.L_x_12:
[----:B------:R-:W0:Y:S01]  /*0c60*/  LDC.64 R4, c[0x0][0x398] ;  /* 0x0000e600ff047b82 */ /* 0x000e220000000a00 */
[----:B------:R-:W-:Y:S01]  /*0c70*/  BSSY.RECONVERGENT B0, `(.L_x_15) ;  /* 0x000001d000007945 */ /* 0x000fe20003800200 */
[----:B0-----:R-:W-:-:S10]  /*0c80*/  DADD R12, R8, R4 ;  /* 0x00000000080c7229 */ /* 0x001fd40000000004 */
        /* <DEDUP_REMOVED lines=8> */
[----:B------:R-:W-:Y:S01]  /*0d10*/  ISETP.NE.AND P2, PT, R40, RZ, PT ;  /* 0x000000ff2800720c */ /* 0x000fe20003f45270 */
[----:B------:R-:W-:-:S06]  /*0d20*/  DSETP.GT.AND P0, PT, |R8|, 1, PT ;  /* 0x3ff000000800742a */ /* 0x000fcc0003f04200 */
[----:B------:R-:W-:Y:S01]  /*0d30*/  SEL R10, RZ, 0x7ff00000, !P0 ;  /* 0x7ff00000ff0a7807 */ /* 0x000fe20004000000 */
[----:B------:R-:W-:-:S05]  /*0d40*/  DSETP.NEU.AND P0, PT, R8, -1, PT ;  /* 0xbff000000800742a */ /* 0x000fca0003f0d000 */
[----:B------:R-:W-:-:S04]  /*0d50*/  @!P2 LOP3.LUT R10, R10, 0x7ff00000, RZ, 0x3c, !PT ;  /* 0x7ff000000a0aa812 */ /* 0x000fc800078e3cff */
[----:B------:R-:W-:Y:S01]  /*0d60*/  SEL R11, R10, 0x3ff00000, P0 ;  /* 0x3ff000000a0b7807 */ /* 0x000fe20000000000 */
[----:B------:R-:W-:Y:S01]  /*0d70*/  IMAD.MOV.U32 R10, RZ, RZ, RZ ;  /* 0x000000ffff0a7224 */ /* 0x000fe200078e00ff */
[----:B------:R-:W-:Y:S06]  /*0d80*/  BRA `(.L_x_16) ;  /* 0x00000000002c7947 */ /* 0x000fec0003800000 */
.L_x_17:
        /* <DEDUP_REMOVED lines=11> */
.L_x_16:
[----:B------:R-:W-:Y:S05]  /*0e40*/  BSYNC.RECONVERGENT B0 ;  /* 0x0000000000007941 */ /* 0x000fea0003800200 */
.L_x_15:
[----:B------:R-:W-:Y:S01]  /*0e50*/  DSETP.NEU.AND P1, PT, R8, 1, PT ;  /* 0x3ff000000800742a */ /* 0x000fe20003f2d000 */
[----:B------:R0:W-:Y:S01]  /*0e60*/  ST.E.64 desc[UR40][R30.64+0x10], RZ ;  /* 0x000010ff1e007985 */ /* 0x0001e2000c101b28 */
[----:B------:R-:W-:Y:S02]  /*0e70*/  DSETP.NEU.AND P2, PT, R6, 1, PT ;  /* 0x3ff000000600742a */ /* 0x000fe40003f4d000 */
[----:B------:R-:W-:Y:S02]  /*0e80*/  DSETP.NEU.AND P0, PT, R4, RZ, PT ;  /* 0x000000ff0400722a */ /* 0x000fe40003f0d000 */
[----:B------:R-:W-:Y:S01]  /*0e90*/  DSETP.NEU.AND P3, PT, RZ, UR36, PT ;  /* 0x00000024ff007e2a */ /* 0x000fe2000bf6d000 */
[----:B------:R-:W-:Y:S02]  /*0ea0*/  FSEL R6, R10, RZ, P1 ;  /* 0x000000ff0a067208 */ /* 0x000fe40000800000 */
[----:B------:R-:W-:Y:S02]  /*0eb0*/  FSEL R4, R50, RZ, P2 ;  /* 0x000000ff32047208 */ /* 0x000fe40001000000 */
[----:B------:R-:W-:-:S02]  /*0ec0*/  FSEL R10, R11, 1.875, P1 ;  /* 0x3ff000000b0a7808 */ /* 0x000fc40000800000 */
[----:B------:R-:W-:Y:S02]  /*0ed0*/  FSEL R50, R51, 1.875, P2 ;  /* 0x3ff0000033327808 */ /* 0x000fe40001000000 */
[----:B------:R-:W-:Y:S02]  /*0ee0*/  FSEL R6, R6, RZ, P0 ;  /* 0x000000ff06067208 */ /* 0x000fe40000000000 */
[----:B------:R-:W-:Y:S02]  /*0ef0*/  FSEL R7, R10, 1.875, P0 ;  /* 0x3ff000000a077808 */ /* 0x000fe40000000000 */
[----:B------:R-:W-:Y:S02]  /*0f00*/  FSEL R4, R4, RZ, P3 ;  /* 0x000000ff04047208 */ /* 0x000fe40001800000 */
[----:B------:R-:W-:-:S06]  /*0f10*/  FSEL R5, R50, 1.875, P3 ;  /* 0x3ff0000032057808 */ /* 0x000fcc0001800000 */
[----:B------:R-:W-:-:S07]  /*0f20*/  DMUL R4, R4, R6 ;  /* 0x0000000604047228 */ /* 0x000fce0000000000 */
[----:B------:R0:W-:Y:S01]  /*0f30*/  ST.E.64 desc[UR40][R30.64+0x8], R4 ;  /* 0x000008041e007985 */ /* 0x0001e2000c101b28 */
[----:B------:R-:W-:-:S11]  /*0f40*/  DADD R28, R28, R4 ;  /* 0x000000001c1c7229 */ /* 0x000fd60000000004 */
.L_x_3:
[----:B------:R-:W-:Y:S05]  /*0f50*/  BSYNC.RECONVERGENT B6 ;  /* 0x0000000000067941 */ /* 0x000fea0003800200 */
.L_x_2:
[----:B------:R-:W-:Y:S01]  /*0f60*/  VIADD R38, R38, 0x1 ;  /* 0x0000000126267836 */ /* 0x000fe20000000000 */
[----:B------:R-:W-:Y:S01]  /*0f70*/  IADD3 R36, P1, PT, R36, 0x8, RZ ;  /* 0x0000000824247810 */ /* 0x000fe20007f3e0ff */
[----:B------:R-:W-:Y:S01]  /*0f80*/  VIADD R35, R35, 0x1 ;  /* 0x0000000123237836 */ /* 0x000fe20000000000 */
[----:B------:R-:W-:Y:S01]  /*0f90*/  IADD3 R32, P2, PT, R32, 0x8, RZ ;  /* 0x0000000820207810 */ /* 0x000fe20007f5e0ff */
[----:B------:R-:W-:Y:S01]  /*0fa0*/  VIADD R16, R16, 0x1 ;  /* 0x0000000110107836 */ /* 0x000fe20000000000 */
[----:B------:R-:W-:Y:S01]  /*0fb0*/  ISETP.NE.AND P0, PT, R38, RZ, PT ;  /* 0x000000ff2600720c */ /* 0x000fe20003f05270 */
[----:B------:R-:W-:Y:S02]  /*0fc0*/  IMAD.X R37, RZ, RZ, R37, P1 ;  /* 0x000000ffff257224 */ /* 0x000fe400008e0625 */
[----:B------:R-:W-:-:S10]  /*0fd0*/  IMAD.X R33, RZ, RZ, R33, P2 ;  /* 0x000000ffff217224 */ /* 0x000fd400010e0621 */
[----:B------:R-:W-:Y:S05]  /*0fe0*/  @P0 BRA `(.L_x_18) ;  /* 0xfffffff4002c0947 */ /* 0x000fea000383ffff */
[----:B------:R-:W-:Y:S05]  /*0ff0*/  BSYNC.RECONVERGENT B7 ;  /* 0x0000000000077941 */ /* 0x000fea0003800200 */
.L_x_1:
[----:B------:R-:W-:-:S06]  /*1000*/  CS2R R8, SRZ ;  /* 0x0000000000087805 */ /* 0x000fcc000001ff00 */
[----:B------:R-:W3:Y:S01]  /*1010*/  LD.E.64 R8, desc[UR40][R8.64+0x8] ;  /* 0x0000082808087980 */ /* 0x000ee2000c101b00 */
[----:B0-----:R-:W0:Y:S01]  /*1020*/  MUFU.RCP64H R5, R29 ;  /* 0x0000001d00057308 */ /* 0x001e220000001800 */
[----:B------:R-:W-:Y:S01]  /*1030*/  IMAD.MOV.U32 R4, RZ, RZ, 0x1 ;  /* 0x00000001ff047424 */ /* 0x000fe200078e00ff */
[----:B------:R-:W-:Y:S05]  /*1040*/  BSSY.RECONVERGENT B0, `(.L_x_19) ;  /* 0x0000013000007945 */ /* 0x000fea0003800200 */
[----:B0-----:R-:W-:-:S08]  /*1050*/  DFMA R6, R4, -R28, 1 ;  /* 0x3ff000000406742b */ /* 0x001fd0000000081c */
[----:B------:R-:W-:-:S08]  /*1060*/  DFMA R6, R6, R6, R6 ;  /* 0x000000060606722b */ /* 0x000fd00000000006 */
[----:B------:R-:W-:-:S08]  /*1070*/  DFMA R6, R4, R6, R4 ;  /* 0x000000060406722b */ /* 0x000fd00000000004 */
[----:B------:R-:W-:-:S08]  /*1080*/  DFMA R4, R6, -R28, 1 ;  /* 0x3ff000000604742b */ /* 0x000fd0000000081c */
[----:B------:R-:W-:-:S08]  /*1090*/  DFMA R4, R6, R4, R6 ;  /* 0x000000040604722b */ /* 0x000fd00000000006 */
[----:B---3--:R-:W-:Y:S01]  /*10a0*/  DMUL R6, R8, R4 ;  /* 0x0000000408067228 */ /* 0x008fe20000000000 */
[----:B------:R-:W-:-:S07]  /*10b0*/  FSETP.GEU.AND P1, PT, |R9|, 6.5827683646048100446e-37, PT ;  /* 0x036000000900780b */ /* 0x000fce0003f2e200 */
[----:B------:R-:W-:-:S08]  /*10c0*/  DFMA R10, R6, -R28, R8 ;  /* 0x8000001c060a722b */ /* 0x000fd00000000008 */
[----:B------:R-:W-:-:S10]  /*10d0*/  DFMA R4, R4, R10, R6 ;  /* 0x0000000a0404722b */ /* 0x000fd40000000006 */
[----:B------:R-:W-:-:S05]  /*10e0*/  FFMA R0, RZ, R29, R5 ;  /* 0x0000001dff007223 */ /* 0x000fca0000000005 */
[----:B------:R-:W-:-:S13]  /*10f0*/  FSETP.GT.AND P0, PT, |R0|, 1.469367938527859385e-39, PT ;  /* 0x001000000000780b */ /* 0x000fda0003f04200 */
[----:B------:R-:W-:Y:S05]  /*1100*/  @P0 BRA P1, `(.L_x_20) ;  /* 0x0000000000180947 */ /* 0x000fea0000800000 */
[----:B------:R-:W-:Y:S01]  /*1110*/  IMAD.MOV.U32 R6, RZ, RZ, R28 ;  /* 0x000000ffff067224 */ /* 0x000fe200078e001c */
[----:B------:R-:W-:Y:S01]  /*1120*/  MOV R0, 0x1150 ;  /* 0x0000115000007802 */ /* 0x000fe20000000f00 */
[----:B------:R-:W-:-:S07]  /*1130*/  IMAD.MOV.U32 R7, RZ, RZ, R29 ;  /* 0x000000ffff077224 */ /* 0x000fce00078e001d */
[----:B--2---:R-:W-:Y:S05]  /*1140*/  CALL.REL.NOINC `($__internal_0_$__cuda_sm20_div_rn_f64_full) ;  /* 0x0000001800e47944 */ /* 0x004fea0003c00000 */
[----:B------:R-:W-:Y:S02]  /*1150*/  IMAD.MOV.U32 R4, RZ, RZ, R14 ;  /* 0x000000ffff047224 */ /* 0x000fe400078e000e */
[----:B------:R-:W-:-:S07]  /*1160*/  IMAD.MOV.U32 R5, RZ, RZ, R15 ;  /* 0x000000ffff057224 */ /* 0x000fce00078e000f */
.L_x_20:
[----:B------:R-:W-:Y:S05]  /*1170*/  BSYNC.RECONVERGENT B0 ;  /* 0x0000000000007941 */ /* 0x000fea0003800200 */
.L_x_19:
[----:B------:R-:W0:Y:S01]  /*1180*/  LDCU UR4, c[0x0][0x394] ;  /* 0x00007280ff0477ac */ /* 0x000e220008000800 */
[----:B------:R-:W-:Y:S01]  /*1190*/  CS2R R6, SRZ ;  /* 0x0000000000067805 */ /* 0x000fe2000001ff00 */
[----:B------:R-:W-:-:S04]  /*11a0*/  VIADD R34, R34, 0x1 ;  /* 0x0000000122227836 */ /* 0x000fc80000000000 */
[----:B------:R1:W-:Y:S01]  /*11b0*/  ST.E.64 desc[UR40][R6.64+0x8], R4 ;  /* 0x0000080406007985 */ /* 0x0003e2000c101b28 */
[----:B0-----:R-:W-:-:S05]  /*11c0*/  IMAD.U32 R3, RZ, RZ, UR4 ;  /* 0x00000004ff037e24 */ /* 0x001fca000f8e00ff */
[----:B------:R-:W-:-:S13]  /*11d0*/  ISETP.NE.AND P0, PT, R34, R3, PT ;  /* 0x000000032200720c */ /* 0x000fda0003f05270 */
[----:B-1----:R-:W-:Y:S05]  /*11e0*/  @P0 BRA `(.L_x_21) ;  /* 0xfffffff000600947 */ /* 0x002fea000383ffff */
[----:B------:R-:W-:Y:S05]  /*11f0*/  BSYNC.RECONVERGENT B8 ;  /* 0x0000000000087941 */ /* 0x000fea0003800200 */
.L_x_0:
[C---:B------:R-:W-:Y:S01]  /*1200*/  ISETP.GE.U32.AND P0, PT, R3.reuse, 0x2, PT ;  /* 0x000000020300780c */ /* 0x040fe20003f06070 */
[----:B------:R-:W-:Y:S01]  /*1210*/  BSSY.RECONVERGENT B0, `(.L_x_22) ;  /* 0x0000117000007945 */ /* 0x000fe20003800200 */
[----:B------:R-:W-:Y:S01]  /*1220*/  VIADD R31, R3, 0xffffffff ;  /* 0xffffffff031f7836 */ /* 0x000fe20000000000 */
[----:B------:R-:W-:-:S10]  /*1230*/  CS2R R16, SRZ ;  /* 0x0000000000107805 */ /* 0x000fd4000001ff00 */
[----:B------:R-:W-:Y:S05]  /*1240*/  @!P0 BRA `(.L_x_23) ;  /* 0x00000010004c8947 */ /* 0x000fea0003800000 */
[----:B------:R-:W-:Y:S01]  /*1250*/  VIADD R0, R3, 0xfffffffe ;  /* 0xfffffffe03007836 */ /* 0x000fe20000000000 */
[----:B------:R-:W-:Y:S01]  /*1260*/  BSSY.RECONVERGENT B1, `(.L_x_24) ;  /* 0x0000088000017945 */ /* 0x000fe20003800200 */
[----:B------:R-:W-:Y:S02]  /*1270*/  LOP3.LUT R38, R31, 0xf, RZ, 0xc0, !PT ;  /* 0x0000000f1f267812 */ /* 0x000fe400078ec0ff */
[----:B------:R-:W-:Y:S02]  /*1280*/  CS2R R16, SRZ ;  /* 0x0000000000107805 */ /* 0x000fe4000001ff00 */
[----:B------:R-:W-:Y:S01]  /*1290*/  ISETP.GE.U32.AND P0, PT, R0, 0xf, PT ;  /* 0x0000000f0000780c */ /* 0x000fe20003f06070 */
[----:B------:R-:W-:-:S12]  /*12a0*/  IMAD.MOV.U32 R0, RZ, RZ, 0x1 ;  /* 0x00000001ff007424 */ /* 0x000fd800078e00ff */
[----:B------:R-:W-:Y:S05]  /*12b0*/  @!P0 BRA `(.L_x_25) ;  /* 0x0000000800088947 */ /* 0x000fea0003800000 */
[----:B------:R-:W-:Y:S01]  /*12c0*/  LOP3.LUT R27, R31, 0xfffffff0, RZ, 0xc0, !PT ;  /* 0xfffffff01f1b7812 */ /* 0x000fe200078ec0ff */
[----:B------:R-:W-:Y:S01]  /*12d0*/  BSSY.RECONVERGENT B2, `(.L_x_26) ;  /* 0x000007f000027945 */ /* 0x000fe20003800200 */
[----:B------:R-:W-:Y:S01]  /*12e0*/  VIADD R26, R1, 0x90 ;  /* 0x00000090011a7836 */ /* 0x000fe20000000000 */
[----:B------:R-:W-:Y:S01]  /*12f0*/  CS2R R16, SRZ ;  /* 0x0000000000107805 */ /* 0x000fe2000001ff00 */
[----:B------:R-:W-:Y:S02]  /*1300*/  IMAD.MOV.U32 R0, RZ, RZ, RZ ;  /* 0x000000ffff007224 */ /* 0x000fe400078e00ff */
[----:B------:R-:W-:-:S07]  /*1310*/  IMAD.MOV R27, RZ, RZ, -R27 ;  /* 0x000000ffff1b7224 */ /* 0x000fce00078e0a1b */
.L_x_27:
[----:B------:R-:W3:Y:S04]  /*1320*/  LDL.128 R20, [R26+-0x20] ;  /* 0xffffe0001a147983 */ /* 0x000ee80000100c00 */
[----:B------:R-:W4:Y:S04]  /*1330*/  LDL.128 R4, [R26+-0x10] ;  /* 0xfffff0001a047983 */ /* 0x000f280000100c00 */
[----:B------:R-:W5:Y:S04]  /*1340*/  LDL.128 R8, [R26] ;  /* 0x000000001a087983 */ /* 0x000f680000100c00 */
[----:B------:R-:W5:Y:S04]  /*1350*/  LDL.128 R12, [R26+0x10] ;  /* 0x000010001a0c7983 */ /* 0x000f680000100c00 */
[----:B------:R-:W5:Y:S01]  /*1360*/  LDL R30, [R26+0x20] ;  /* 0x000020001a1e7983 */ /* 0x000f620000100800 */
[----:B---3--:R-:W-:-:S02]  /*1370*/  IMAD R20, R20, R3, RZ ;  /* 0x0000000314147224 */ /* 0x008fc400078e02ff */
[-C--:B--2---:R-:W-:Y:S02]  /*1380*/  IMAD R25, R21, R3.reuse, RZ ;  /* 0x0000000315197224 */ /* 0x084fe400078e02ff */
[----:B------:R-:W-:Y:S01]  /*1390*/  IMAD R24, R22, R3, RZ ;  /* 0x0000000316187224 */ /* 0x000fe200078e02ff */
[----:B------:R-:W-:-:S04]  /*13a0*/  IADD3 R19, P0, PT, R20, R21, RZ ;  /* 0x0000001514137210 */ /* 0x000fc80007f1e0ff */
[----:B------:R-:W-:Y:S02]  /*13b0*/  LEA.HI.X.SX32 R20, R21, RZ, 0x1, P0 ;  /* 0x000000ff15147211 */ /* 0x000fe400000f0eff */
[----:B------:R-:W-:Y:S02]  /*13c0*/  LEA R18, P0, R19, UR46, 0x3 ;  /* 0x0000002e13127c11 */ /* 0x000fe4000f8018ff */
[----:B------:R-:W-:Y:S02]  /*13d0*/  IADD3 R21, P1, PT, R25, R22, RZ ;  /* 0x0000001619157210 */ /* 0x000fe40007f3e0ff */
[----:B------:R-:W-:Y:S02]  /*13e0*/  LEA.HI.X R19, R19, UR47, R20, 0x3, P0 ;  /* 0x0000002f13137c11 */ /* 0x000fe400080f1c14 */
[----:B------:R-:W-:Y:S02]  /*13f0*/  LEA.HI.X.SX32 R22, R22, RZ, 0x1, P1 ;  /* 0x000000ff16167211 */ /* 0x000fe400008f0eff */
[----:B------:R-:W-:-:S02]  /*1400*/  LEA R20, P0, R21, UR46, 0x3 ;  /* 0x0000002e15147c11 */ /* 0x000fc4000f8018ff */
[----:B------:R-:W2:Y:S01]  /*1410*/  LDG.E.64 R18, desc[UR40][R18.64] ;  /* 0x0000002812127981 */ /* 0x000ea2000c1e1b00 */
[----:B------:R-:W-:Y:S01]  /*1420*/  IADD3 R25, P1, PT, R24, R23, RZ ;  /* 0x0000001718197210 */ /* 0x000fe20007f3e0ff */
[-C--:B------:R-:W-:Y:S01]  /*1430*/  IMAD R29, R23, R3.reuse, RZ ;  /* 0x00000003171d7224 */ /* 0x080fe200078e02ff */
[----:B------:R-:W-:Y:S02]  /*1440*/  LEA.HI.X R21, R21, UR47, R22, 0x3, P0 ;  /* 0x0000002f15157c11 */ /* 0x000fe400080f1c16 */
[----:B------:R-:W-:Y:S02]  /*1450*/  LEA.HI.X.SX32 R28, R23, RZ, 0x1, P1 ;  /* 0x000000ff171c7211 */ /* 0x000fe400008f0eff */
[----:B------:R-:W-:Y:S02]  /*1460*/  LEA R22, P0, R25, UR46, 0x3 ;  /* 0x0000002e19167c11 */ /* 0x000fe4000f8018ff */
[----:B------:R-:W3:Y:S01]  /*1470*/  LDG.E.64 R20, desc[UR40][R20.64] ;  /* 0x0000002814147981 */ /* 0x000ee2000c1e1b00 */
[----:B----4-:R-:W-:Y:S01]  /*1480*/  IADD3 R24, P1, PT, R29, R4, RZ ;  /* 0x000000041d187210 */ /* 0x010fe20007f3e0ff */
[----:B------:R-:W-:Y:S01]  /*1490*/  IMAD R32, R4, R3, RZ ;  /* 0x0000000304207224 */ /* 0x000fe200078e02ff */
[----:B------:R-:W-:-:S02]  /*14a0*/  LEA.HI.X R23, R25, UR47, R28, 0x3, P0 ;  /* 0x0000002f19177c11 */ /* 0x000fc400080f1c1c */
[----:B------:R-:W-:Y:S02]  /*14b0*/  LEA.HI.X.SX32 R29, R4, RZ, 0x1, P1 ;  /* 0x000000ff041d7211 */ /* 0x000fe400008f0eff */
[----:B------:R-:W-:Y:S02]  /*14c0*/  LEA R28, P0, R24, UR46, 0x3 ;  /* 0x0000002e181c7c11 */ /* 0x000fe4000f8018ff */
[----:B------:R-:W4:Y:S01]  /*14d0*/  LDG.E.64 R22, desc[UR40][R22.64] ;  /* 0x0000002816167981 */ /* 0x000f22000c1e1b00 */
[----:B------:R-:W-:Y:S01]  /*14e0*/  IADD3 R25, P1, PT, R32, R5, RZ ;  /* 0x0000000520197210 */ /* 0x000fe20007f3e0ff */
[C---:B------:R-:W-:Y:S01]  /*14f0*/  IMAD R33, R5.reuse, R3, RZ ;  /* 0x0000000305217224 */ /* 0x040fe200078e02ff */
[----:B------:R-:W-:Y:S02]  /*1500*/  LEA.HI.X R29, R24, UR47, R29, 0x3, P0 ;  /* 0x0000002f181d7c11 */ /* 0x000fe400080f1c1d */
[----:B------:R-:W-:Y:S02]  /*1510*/  LEA.HI.X.SX32 R32, R5, RZ, 0x1, P1 ;  /* 0x000000ff05207211 */ /* 0x000fe400008f0eff */
[----:B------:R-:W-:Y:S01]  /*1520*/  LEA R24, P0, R25, UR46, 0x3 ;  /* 0x0000002e19187c11 */ /* 0x000fe2000f8018ff */
[----:B------:R-:W4:Y:S01]  /*1530*/  LDG.E.64 R4, desc[UR40][R28.64] ;  /* 0x000000281c047981 */ /* 0x000f22000c1e1b00 */
[----:B------:R-:W-:-:S02]  /*1540*/  IADD3 R33, P1, PT, R33, R6, RZ ;  /* 0x0000000621217210 */ /* 0x000fc40007f3e0ff */
[----:B------:R-:W-:Y:S01]  /*1550*/  LEA.HI.X R25, R25, UR47, R32, 0x3, P0 ;  /* 0x0000002f19197c11 */ /* 0x000fe200080f1c20 */
[C---:B------:R-:W-:Y:S01]  /*1560*/  IMAD R32, R6.reuse, R3, RZ ;  /* 0x0000000306207224 */ /* 0x040fe200078e02ff */
[----:B------:R-:W-:Y:S02]  /*1570*/  LEA.HI.X.SX32 R6, R6, RZ, 0x1, P1 ;  /* 0x000000ff06067211 */ /* 0x000fe400008f0eff */
[C---:B------:R-:W-:Y:S02]  /*1580*/  LEA R34, P0, R33.reuse, UR46, 0x3 ;  /* 0x0000002e21227c11 */ /* 0x040fe4000f8018ff */
[----:B------:R-:W4:Y:S01]  /*1590*/  LDG.E.64 R24, desc[UR40][R24.64] ;  /* 0x0000002818187981 */ /* 0x000f22000c1e1b00 */
[----:B------:R-:W-:Y:S02]  /*15a0*/  IADD3 R32, P1, PT, R32, R7, RZ ;  /* 0x0000000720207210 */ /* 0x000fe40007f3e0ff */
[----:B------:R-:W-:Y:S01]  /*15b0*/  LEA.HI.X R35, R33, UR47, R6, 0x3, P0 ;  /* 0x0000002f21237c11 */ /* 0x000fe200080f1c06 */
[C---:B------:R-:W-:Y:S01]  /*15c0*/  IMAD R33, R7.reuse, R3, RZ ;  /* 0x0000000307217224 */ /* 0x040fe200078e02ff */
[----:B------:R-:W-:-:S02]  /*15d0*/  LEA.HI.X.SX32 R7, R7, RZ, 0x1, P1 ;  /* 0x000000ff07077211 */ /* 0x000fc400008f0eff */
[----:B------:R-:W-:Y:S01]  /*15e0*/  LEA R6, P0, R32, UR46, 0x3 ;  /* 0x0000002e20067c11 */ /* 0x000fe2000f8018ff */
[----:B------:R1:W4:Y:S01]  /*15f0*/  LDG.E.64 R28, desc[UR40][R34.64] ;  /* 0x00000028221c7981 */ /* 0x000322000c1e1b00 */
[----:B-----5:R-:W-:Y:S01]  /*1600*/  IADD3 R33, P1, PT, R33, R8, RZ ;  /* 0x0000000821217210 */ /* 0x020fe20007f3e0ff */
[----:B------:R-:W-:Y:S01]  /*1610*/  IMAD R36, R8, R3, RZ ;  /* 0x0000000308247224 */ /* 0x000fe200078e02ff */
[----:B------:R-:W-:Y:S02]  /*1620*/  LEA.HI.X R7, R32, UR47, R7, 0x3, P0 ;  /* 0x0000002f20077c11 */ /* 0x000fe400080f1c07 */
[----:B------:R-:W-:Y:S02]  /*1630*/  LEA.HI.X.SX32 R8, R8, RZ, 0x1, P1 ;  /* 0x000000ff08087211 */ /* 0x000fe400008f0eff */
[----:B------:R-:W-:Y:S02]  /*1640*/  LEA R32, P0, R33, UR46, 0x3 ;  /* 0x0000002e21207c11 */ /* 0x000fe4000f8018ff */
[----:B------:R-:W5:Y:S01]  /*1650*/  LDG.E.64 R6, desc[UR40][R6.64] ;  /* 0x0000002806067981 */ /* 0x000f62000c1e1b00 */
[----:B------:R-:W-:Y:S01]  /*1660*/  IADD3 R36, P1, PT, R36, R9, RZ ;  /* 0x0000000924247210 */ /* 0x000fe20007f3e0ff */
[----:B------:R-:W-:Y:S01]  /*1670*/  IMAD R37, R9, R3, RZ ;  /* 0x0000000309257224 */ /* 0x000fe200078e02ff */
[----:B------:R-:W-:-:S02]  /*1680*/  LEA.HI.X R33, R33, UR47, R8, 0x3, P0 ;  /* 0x0000002f21217c11 */ /* 0x000fc400080f1c08 */
[----:B------:R-:W-:Y:S02]  /*1690*/  LEA.HI.X.SX32 R9, R9, RZ, 0x1, P1 ;  /* 0x000000ff09097211 */ /* 0x000fe400008f0eff */
[C---:B------:R-:W-:Y:S02]  /*16a0*/  LEA R8, P0, R36.reuse, UR46, 0x3 ;  /* 0x0000002e24087c11 */ /* 0x040fe4000f8018ff */
[----:B------:R-:W5:Y:S01]  /*16b0*/  LDG.E.64 R32, desc[UR40][R32.64] ;  /* 0x0000002820207981 */ /* 0x000f62000c1e1b00 */
[----:B-1----:R-:W-:Y:S02]  /*16c0*/  IADD3 R35, P1, PT, R37, R10, RZ ;  /* 0x0000000a25237210 */ /* 0x002fe40007f3e0ff */
[----:B------:R-:W-:Y:S01]  /*16d0*/  LEA.HI.X R9, R36, UR47, R9, 0x3, P0 ;  /* 0x0000002f24097c11 */ /* 0x000fe200080f1c09 */
[C---:B------:R-:W-:Y:S01]  /*16e0*/  IMAD R36, R10.reuse, R3, RZ ;  /* 0x000000030a247224 */ /* 0x040fe200078e02ff */
[----:B------:R-:W-:Y:S02]  /*16f0*/  LEA.HI.X.SX32 R10, R10, RZ, 0x1, P1 ;  /* 0x000000ff0a0a7211 */ /* 0x000fe400008f0eff */
[----:B------:R-:W-:-:S02]  /*1700*/  LEA R34, P0, R35, UR46, 0x3 ;  /* 0x0000002e23227c11 */ /* 0x000fc4000f8018ff */
[----:B------:R-:W5:Y:S01]  /*1710*/  LDG.E.64 R8, desc[UR40][R8.64] ;  /* 0x0000002808087981 */ /* 0x000f62000c1e1b00 */
[----:B------:R-:W-:Y:S01]  /*1720*/  IADD3 R36, P1, PT, R36, R11, RZ ;  /* 0x0000000b24247210 */ /* 0x000fe20007f3e0ff */
[-C--:B------:R-:W-:Y:S01]  /*1730*/  IMAD R37, R11, R3.reuse, RZ ;  /* 0x000000030b257224 */ /* 0x080fe200078e02ff */
        /* <DEDUP_REMOVED lines=8> */
[----:B------:R-:W-:Y:S02]  /*17c0*/  LEA R36, P0, R37, UR46, 0x3 ;  /* 0x0000002e25247c11 */ /* 0x000fe4000f8018ff */
[----:B------:R-:W5:Y:S01]  /*17d0*/  LDG.E.64 R10, desc[UR40][R10.64] ;  /* 0x000000280a0a7981 */ /* 0x000f62000c1e1b00 */
[----:B------:R-:W-:Y:S01]  /*17e0*/  IADD3 R40, P1, PT, R40, R13, RZ ;  /* 0x0000000d28287210 */ /* 0x000fe20007f3e0ff */
[----:B------:R-:W-:Y:S01]  /*17f0*/  IMAD R39, R13, R3, RZ ;  /* 0x000000030d277224 */ /* 0x000fe200078e02ff */
[----:B------:R-:W-:Y:S02]  /*1800*/  LEA.HI.X R37, R37, UR47, R12, 0x3, P0 ;  /* 0x0000002f25257c11 */ /* 0x000fe400080f1c0c */
[----:B------:R-:W-:Y:S02]  /*1810*/  LEA.HI.X.SX32 R13, R13, RZ, 0x1, P1 ;  /* 0x000000ff0d0d7211 */ /* 0x000fe400008f0eff */
[----:B------:R-:W-:-:S02]  /*1820*/  LEA R12, P0, R40, UR46, 0x3 ;  /* 0x0000002e280c7c11 */ /* 0x000fc4000f8018ff */
[----:B------:R-:W5:Y:S01]  /*1830*/  LDG.E.64 R36, desc[UR40][R36.64] ;  /* 0x0000002824247981 */ /* 0x000f62000c1e1b00 */
[----:B------:R-:W-:Y:S02]  /*1840*/  IADD3 R39, P1, PT, R39, R14, RZ ;  /* 0x0000000e27277210 */ /* 0x000fe40007f3e0ff */
[----:B------:R-:W-:Y:S01]  /*1850*/  LEA.HI.X R13, R40, UR47, R13, 0x3, P0 ;  /* 0x0000002f280d7c11 */ /* 0x000fe200080f1c0d */
[C---:B------:R-:W-:Y:S01]  /*1860*/  IMAD R40, R14.reuse, R3, RZ ;  /* 0x000000030e287224 */ /* 0x040fe200078e02ff */
[----:B------:R-:W-:Y:S02]  /*1870*/  LEA.HI.X.SX32 R14, R14, RZ, 0x1, P1 ;  /* 0x000000ff0e0e7211 */ /* 0x000fe400008f0eff */
[----:B------:R-:W-:Y:S02]  /*1880*/  LEA R44, P0, R39, UR46, 0x3 ;  /* 0x0000002e272c7c11 */ /* 0x000fe4000f8018ff */
[----:B------:R-:W5:Y:S01]  /*1890*/  LDG.E.64 R12, desc[UR40][R12.64] ;  /* 0x000000280c0c7981 */ /* 0x000f62000c1e1b00 */
[----:B------:R-:W-:-:S02]  /*18a0*/  IADD3 R41, P1, PT, R40, R15, RZ ;  /* 0x0000000f28297210 */ /* 0x000fc40007f3e0ff */
[----:B------:R-:W-:Y:S01]  /*18b0*/  LEA.HI.X R45, R39, UR47, R14, 0x3, P0 ;  /* 0x0000002f272d7c11 */ /* 0x000fe200080f1c0e */
[C---:B------:R-:W-:Y:S01]  /*18c0*/  IMAD R39, R15.reuse, R3, RZ ;  /* 0x000000030f277224 */ /* 0x040fe200078e02ff */
[----:B------:R-:W-:Y:S02]  /*18d0*/  LEA.HI.X.SX32 R42, R15, RZ, 0x1, P1 ;  /* 0x000000ff0f2a7211 */ /* 0x000fe400008f0eff */
[----:B------:R-:W-:Y:S01]  /*18e0*/  LEA R40, P0, R41, UR46, 0x3 ;  /* 0x0000002e29287c11 */ /* 0x000fe2000f8018ff */
[----:B------:R-:W5:Y:S01]  /*18f0*/  LDG.E.64 R14, desc[UR40][R44.64] ;  /* 0x000000282c0e7981 */ /* 0x000f62000c1e1b00 */
[----:B------:R-:W-:Y:S02]  /*1900*/  IADD3 R39, P1, PT, R39, R30, RZ ;  /* 0x0000001e27277210 */ /* 0x000fe40007f3e0ff */
[----:B------:R-:W-:Y:S02]  /*1910*/  LEA.HI.X R41, R41, UR47, R42, 0x3, P0 ;  /* 0x0000002f29297c11 */ /* 0x000fe400080f1c2a */
[----:B------:R-:W-:-:S02]  /*1920*/  LEA.HI.X.SX32 R30, R30, RZ, 0x1, P1 ;  /* 0x000000ff1e1e7211 */ /* 0x000fc400008f0eff */
[C---:B------:R-:W-:Y:S02]  /*1930*/  LEA R42, P0, R39.reuse, UR46, 0x3 ;  /* 0x0000002e272a7c11 */ /* 0x040fe4000f8018ff */
[----:B------:R-:W5:Y:S02]  /*1940*/  LDG.E.64 R40, desc[UR40][R40.64] ;  /* 0x0000002828287981 */ /* 0x000f64000c1e1b00 */
[----:B------:R-:W-:-:S06]  /*1950*/  LEA.HI.X R43, R39, UR47, R30, 0x3, P0 ;  /* 0x0000002f272b7c11 */ /* 0x000fcc00080f1c1e */
[----:B------:R-:W5:Y:S01]  /*1960*/  LDG.E.64 R42, desc[UR40][R42.64] ;  /* 0x000000282a2a7981 */ /* 0x000f62000c1e1b00 */
[----:B------:R-:W-:Y:S02]  /*1970*/  VIADD R27, R27, 0x10 ;  /* 0x000000101b1b7836 */ /* 0x000fe40000000000 */
[----:B------:R-:W-:Y:S02]  /*1980*/  VIADD R0, R0, 0x10 ;  /* 0x0000001000007836 */ /* 0x000fe40000000000 */
[----:B------:R-:W-:Y:S01]  /*1990*/  VIADD R26, R26, 0x40 ;  /* 0x000000401a1a7836 */ /* 0x000fe20000000000 */
[----:B------:R-:W-:Y:S01]  /*19a0*/  ISETP.NE.AND P0, PT, R27, RZ, PT ;  /* 0x000000ff1b00720c */ /* 0x000fe20003f05270 */
[----:B--2---:R-:W-:-:S08]  /*19b0*/  DADD R18, R18, R16 ;  /* 0x0000000012127229 */ /* 0x004fd00000000010 */
[----:B---3--:R-:W-:-:S08]  /*19c0*/  DADD R18, R18, R20 ;  /* 0x0000000012127229 */ /* 0x008fd00000000014 */
[----:B----4-:R-:W-:-:S08]  /*19d0*/  DADD R18, R18, R22 ;  /* 0x0000000012127229 */ /* 0x010fd00000000016 */
[----:B------:R-:W-:-:S08]  /*19e0*/  DADD R4, R18, R4 ;  /* 0x0000000012047229 */ /* 0x000fd00000000004 */
[----:B------:R-:W-:-:S08]  /*19f0*/  DADD R4, R4, R24 ;  /* 0x0000000004047229 */ /* 0x000fd00000000018 */
[----:B------:R-:W-:-:S08]  /*1a00*/  DADD R4, R4, R28 ;  /* 0x0000000004047229 */ /* 0x000fd0000000001c */
[----:B-----5:R-:W-:-:S08]  /*1a10*/  DADD R4, R4, R6 ;  /* 0x0000000004047229 */ /* 0x020fd00000000006 */
[----:B------:R-:W-:-:S08]  /*1a20*/  DADD R4, R4, R32 ;  /* 0x0000000004047229 */ /* 0x000fd00000000020 */
[----:B------:R-:W-:-:S08]  /*1a30*/  DADD R4, R4, R8 ;  /* 0x0000000004047229 */ /* 0x000fd00000000008 */
[----:B------:R-:W-:-:S08]  /*1a40*/  DADD R4, R4, R34 ;  /* 0x0000000004047229 */ /* 0x000fd00000000022 */
[----:B------:R-:W-:-:S08]  /*1a50*/  DADD R4, R4, R10 ;  /* 0x0000000004047229 */ /* 0x000fd0000000000a */
[----:B------:R-:W-:-:S08]  /*1a60*/  DADD R4, R4, R36 ;  /* 0x0000000004047229 */ /* 0x000fd00000000024 */
[----:B------:R-:W-:-:S08]  /*1a70*/  DADD R4, R4, R12 ;  /* 0x0000000004047229 */ /* 0x000fd0000000000c */
[----:B------:R-:W-:-:S08]  /*1a80*/  DADD R4, R4, R14 ;  /* 0x0000000004047229 */ /* 0x000fd0000000000e */
[----:B------:R-:W-:-:S08]  /*1a90*/  DADD R4, R4, R40 ;  /* 0x0000000004047229 */ /* 0x000fd00000000028 */
[----:B------:R-:W-:Y:S01]  /*1aa0*/  DADD R16, R4, R42 ;  /* 0x0000000004107229 */ /* 0x000fe2000000002a */
[----:B------:R-:W-:Y:S10]  /*1ab0*/  @P0 BRA `(.L_x_27) ;  /* 0xfffffff800180947 */ /* 0x000ff4000383ffff */
[----:B------:R-:W-:Y:S05]  /*1ac0*/  BSYNC.RECONVERGENT B2 ;  /* 0x0000000000027941 */ /* 0x000fea0003800200 */
.L_x_26:
[----:B------:R-:W-:-:S07]  /*1ad0*/  VIADD R0, R0, 0x1 ;  /* 0x0000000100007836 */ /* 0x000fce0000000000 */
.L_x_25:
[----:B------:R-:W-:Y:S05]  /*1ae0*/  BSYNC.RECONVERGENT B1 ;  /* 0x0000000000017941 */ /* 0x000fea0003800200 */
.L_x_24:
[----:B------:R-:W-:-:S13]  /*1af0*/  ISETP.NE.AND P0, PT, R38, RZ, PT ;  /* 0x000000ff2600720c */ /* 0x000fda0003f05270 */
[----:B------:R-:W-:Y:S05]  /*1b00*/  @!P0 BRA `(.L_x_23) ;  /* 0x00000008001c8947 */ /* 0x000fea0003800000 */
[----:B------:R-:W-:Y:S01]  /*1b10*/  ISETP.GE.U32.AND P1, PT, R38, 0x8, PT ;  /* 0x000000082600780c */ /* 0x000fe20003f26070 */
[----:B------:R-:W-:Y:S01]  /*1b20*/  BSSY.RECONVERGENT B1, `(.L_x_28) ;  /* 0x0000048000017945 */ /* 0x000fe20003800200 */
[----:B--2---:R-:W-:-:S04]  /*1b30*/  LOP3.LUT R24, R31, 0x7, RZ, 0xc0, !PT ;  /* 0x000000071f187812 */ /* 0x004fc800078ec0ff */
[----:B------:R-:W-:-:S07]  /*1b40*/  ISETP.NE.AND P0, PT, R24, RZ, PT ;  /* 0x000000ff1800720c */ /* 0x000fce0003f05270 */
[----:B------:R-:W-:Y:S06]  /*1b50*/  @!P1 BRA `(.L_x_29) ;  /* 0x0000000400109947 */ /* 0x000fec0003800000 */
[----:B------:R-:W-:Y:S01]  /*1b60*/  LEA R6, R0, UR48, 0x2 ;  /* 0x0000003000067c11 */ /* 0x000fe2000f8e10ff */
[----:B------:R-:W1:Y:S04]  /*1b70*/  LDCU.64 UR4, c[0x0][0x380] ;  /* 0x00007000ff0477ac */ /* 0x000e680008000a00 */
[----:B------:R-:W2:Y:S04]  /*1b80*/  LDL R4, [R6+-0x4] ;  /* 0xfffffc0006047983 */ /* 0x000ea80000100800 */
[----:B------:R-:W3:Y:S04]  /*1b90*/  LDL R8, [R6] ;  /* 0x0000000006087983 */ /* 0x000ee80000100800 */
[----:B------:R-:W4:Y:S04]  /*1ba0*/  LDL R10, [R6+0x4] ;  /* 0x00000400060a7983 */ /* 0x000f280000100800 */
[----:B------:R-:W5:Y:S04]  /*1bb0*/  LDL R12, [R6+0x8] ;  /* 0x00000800060c7983 */ /* 0x000f680000100800 */
[----:B------:R-:W5:Y:S04]  /*1bc0*/  LDL R20, [R6+0xc] ;  /* 0x00000c0006147983 */ /* 0x000f680000100800 */
[----:B------:R-:W5:Y:S04]  /*1bd0*/  LDL R22, [R6+0x10] ;  /* 0x0000100006167983 */ /* 0x000f680000100800 */
[----:B------:R-:W5:Y:S04]  /*1be0*/  LDL R26, [R6+0x14] ;  /* 0x00001400061a7983 */ /* 0x000f680000100800 */
[----:B------:R-:W5:Y:S04]  /*1bf0*/  LDL R18, [R6+0x18] ;  /* 0x0000180006127983 */ /* 0x000f680000100800 */
[----:B------:R0:W5:Y:S01]  /*1c00*/  LDL R14, [R6+0x1c] ;  /* 0x00001c00060e7983 */ /* 0x0001620000100800 */
[----:B--2---:R-:W-:-:S02]  /*1c10*/  IMAD R5, R4, R3, RZ ;  /* 0x0000000304057224 */ /* 0x004fc400078e02ff */
[----:B---3--:R-:W-:-:S03]  /*1c20*/  IMAD R7, R8, R3, RZ ;  /* 0x0000000308077224 */ /* 0x008fc600078e02ff */
[----:B------:R-:W-:Y:S01]  /*1c30*/  IADD3 R5, P1, PT, R5, R8, RZ ;  /* 0x0000000805057210 */ /* 0x000fe20007f3e0ff */
[----:B----4-:R-:W-:-:S03]  /*1c40*/  IMAD R9, R10, R3, RZ ;  /* 0x000000030a097224 */ /* 0x010fc600078e02ff */
[----:B------:R-:W-:Y:S02]  /*1c50*/  LEA.HI.X.SX32 R8, R8, RZ, 0x1, P1 ;  /* 0x000000ff08087211 */ /* 0x000fe400008f0eff */
[----:B-1----:R-:W-:Y:S02]  /*1c60*/  LEA R4, P1, R5, UR4, 0x3 ;  /* 0x0000000405047c11 */ /* 0x002fe4000f8218ff */
[----:B------:R-:W-:Y:S02]  /*1c70*/  IADD3 R7, P2, PT, R7, R10, RZ ;  /* 0x0000000a07077210 */ /* 0x000fe40007f5e0ff */
[----:B------:R-:W-:Y:S02]  /*1c80*/  LEA.HI.X R5, R5, UR5, R8, 0x3, P1 ;  /* 0x0000000505057c11 */ /* 0x000fe400088f1c08 */
[----:B------:R-:W-:Y:S02]  /*1c90*/  LEA.HI.X.SX32 R10, R10, RZ, 0x1, P2 ;  /* 0x000000ff0a0a7211 */ /* 0x000fe400010f0eff */
[----:B0-----:R-:W-:-:S02]  /*1ca0*/  LEA R6, P1, R7, UR4, 0x3 ;  /* 0x0000000407067c11 */ /* 0x001fc4000f8218ff */
[----:B------:R-:W2:Y:S01]  /*1cb0*/  LDG.E.64 R4, desc[UR40][R4.64] ;  /* 0x0000002804047981 */ /* 0x000ea2000c1e1b00 */
[----:B-----5:R-:W-:Y:S01]  /*1cc0*/  IADD3 R9, P2, PT, R9, R12, RZ ;  /* 0x0000000c09097210 */ /* 0x020fe20007f5e0ff */
[CC--:B------:R-:W-:Y:S01]  /*1cd0*/  IMAD R11, R12.reuse, R3.reuse, RZ ;  /* 0x000000030c0b7224 */ /* 0x0c0fe200078e02ff */
[----:B------:R-:W-:Y:S02]  /*1ce0*/  LEA.HI.X R7, R7, UR5, R10, 0x3, P1 ;  /* 0x0000000507077c11 */ /* 0x000fe400088f1c0a */
[----:B------:R-:W-:Y:S02]  /*1cf0*/  LEA.HI.X.SX32 R12, R12, RZ, 0x1, P2 ;  /* 0x000000ff0c0c7211 */ /* 0x000fe400010f0eff */
[----:B------:R-:W-:Y:S02]  /*1d00*/  LEA R8, P1, R9, UR4, 0x3 ;  /* 0x0000000409087c11 */ /* 0x000fe4000f8218ff */
[----:B------:R-:W3:Y:S01]  /*1d10*/  LDG.E.64 R6, desc[UR40][R6.64] ;  /* 0x0000002806067981 */ /* 0x000ee2000c1e1b00 */
[----:B------:R-:W-:Y:S01]  /*1d20*/  IADD3 R11, P2, PT, R11, R20, RZ ;  /* 0x000000140b0b7210 */ /* 0x000fe20007f5e0ff */
        /* <DEDUP_REMOVED lines=9> */
[----:B------:R-:W-:-:S02]  /*1dc0*/  LEA R12, P1, R13, UR4, 0x3 ;  /* 0x000000040d0c7c11 */ /* 0x000fc4000f8218ff */
[----:B------:R-:W5:Y:S01]  /*1dd0*/  LDG.E.64 R10, desc[UR40][R10.64] ;  /* 0x000000280a0a7981 */ /* 0x000f62000c1e1b00 */
[----:B------:R-:W-:Y:S01]  /*1de0*/  IADD3 R19, P2, PT, R19, R26, RZ ;  /* 0x0000001a13137210 */ /* 0x000fe20007f5e0ff */
[CC--:B------:R-:W-:Y:S01]  /*1df0*/  IMAD R15, R26.reuse, R3.reuse, RZ ;  /* 0x000000031a0f7224 */ /* 0x0c0fe200078e02ff */
        /* <DEDUP_REMOVED lines=8> */
[----:B------:R-:W-:Y:S01]  /*1e80*/  LEA R26, P1, R15, UR4, 0x3 ;  /* 0x000000040f1a7c11 */ /* 0x000fe2000f8218ff */
[----:B------:R-:W5:Y:S01]  /*1e90*/  LDG.E.64 R18, desc[UR40][R22.64] ;  /* 0x0000002816127981 */ /* 0x000f62000c1e1b00 */
[----:B------:R-:W-:Y:S02]  /*1ea0*/  IADD3 R21, P2, PT, R21, R14, RZ ;  /* 0x0000000e15157210 */ /* 0x000fe40007f5e0ff */
[----:B------:R-:W-:Y:S02]  /*1eb0*/  LEA.HI.X R27, R15, UR5, R20, 0x3, P1 ;  /* 0x000000050f1b7c11 */ /* 0x000fe400088f1c14 */
[----:B------:R-:W-:Y:S02]  /*1ec0*/  LEA.HI.X.SX32 R28, R14, RZ, 0x1, P2 ;  /* 0x000000ff0e1c7211 */ /* 0x000fe400010f0eff */
[C---:B------:R-:W-:Y:S01]  /*1ed0*/  LEA R20, P1, R21.reuse, UR4, 0x3 ;  /* 0x0000000415147c11 */ /* 0x040fe2000f8218ff */
[----:B------:R-:W5:Y:S03]  /*1ee0*/  LDG.E.64 R14, desc[UR40][R26.64] ;  /* 0x000000281a0e7981 */ /* 0x000f66000c1e1b00 */
[----:B------:R-:W-:-:S06]  /*1ef0*/  LEA.HI.X R21, R21, UR5, R28, 0x3, P1 ;  /* 0x0000000515157c11 */ /* 0x000fcc00088f1c1c */
[----:B------:R-:W5:Y:S01]  /*1f00*/  LDG.E.64 R20, desc[UR40][R20.64] ;  /* 0x0000002814147981 */ /* 0x000f62000c1e1b00 */
[----:B------:R-:W-:Y:S01]  /*1f10*/  VIADD R0, R0, 0x8 ;  /* 0x0000000800007836 */ /* 0x000fe20000000000 */
[----:B--2---:R-:W-:-:S08]  /*1f20*/  DADD R4, R16, R4 ;  /* 0x0000000010047229 */ /* 0x004fd00000000004 */
[----:B---3--:R-:W-:-:S08]  /*1f30*/  DADD R4, R4, R6 ;  /* 0x0000000004047229 */ /* 0x008fd00000000006 */
[----:B----4-:R-:W-:-:S08]  /*1f40*/  DADD R4, R4, R8 ;  /* 0x0000000004047229 */ /* 0x010fd00000000008 */
[----:B-----5:R-:W-:-:S08]  /*1f50*/  DADD R4, R4, R10 ;  /* 0x0000000004047229 */ /* 0x020fd0000000000a */
[----:B------:R-:W-:-:S08]  /*1f60*/  DADD R4, R4, R12 ;  /* 0x0000000004047229 */ /* 0x000fd0000000000c */
[----:B------:R-:W-:-:S08]  /*1f70*/  DADD R4, R4, R18 ;  /* 0x0000000004047229 */ /* 0x000fd00000000012 */
[----:B------:R-:W-:-:S08]  /*1f80*/  DADD R4, R4, R14 ;  /* 0x0000000004047229 */ /* 0x000fd0000000000e */
[----:B------:R-:W-:-:S11]  /*1f90*/  DADD R16, R4, R20 ;  /* 0x0000000004107229 */ /* 0x000fd60000000014 */
.L_x_29:
[----:B------:R-:W-:Y:S05]  /*1fa0*/  BSYNC.RECONVERGENT B1 ;  /* 0x0000000000017941 */ /* 0x000fea0003800200 */
.L_x_28:
[----:B------:R-:W-:Y:S05]  /*1fb0*/  @!P0 BRA `(.L_x_23) ;  /* 0x0000000000f08947 */ /* 0x000fea0003800000 */
[----:B------:R-:W-:Y:S01]  /*1fc0*/  ISETP.GE.U32.AND P1, PT, R24, 0x4, PT ;  /* 0x000000041800780c */ /* 0x000fe20003f26070 */
[----:B------:R-:W-:Y:S01]  /*1fd0*/  BSSY.RECONVERGENT B1, `(.L_x_30) ;  /* 0x0000028000017945 */ /* 0x000fe20003800200 */
[----:B------:R-:W-:-:S04]  /*1fe0*/  LOP3.LUT R12, R31, 0x3, RZ, 0xc0, !PT ;  /* 0x000000031f0c7812 */ /* 0x000fc800078ec0ff */
        /* <DEDUP_REMOVED lines=20> */
[----:B-----5:R-:W-:Y:S02]  /*2130*/  IADD3 R9, P2, PT, R9, R14, RZ ;  /* 0x0000000e09097210 */ /* 0x020fe40007f5e0ff */
[----:B------:R-:W-:Y:S01]  /*2140*/  LEA.HI.X R7, R7, UR5, R10, 0x3, P1 ;  /* 0x0000000507077c11 */ /* 0x000fe200088f1c0a */
[C---:B------:R-:W-:Y:S01]  /*2150*/  IMAD R10, R14.reuse, R3, RZ ;  /* 0x000000030e0a7224 */ /* 0x040fe200078e02ff */
[----:B------:R-:W-:Y:S02]  /*2160*/  LEA.HI.X.SX32 R14, R14, RZ, 0x1, P2 ;  /* 0x000000ff0e0e7211 */ /* 0x000fe400010f0eff */
[----:B------:R-:W-:Y:S02]  /*2170*/  LEA R8, P1, R9, UR4, 0x3 ;  /* 0x0000000409087c11 */ /* 0x000fe4000f8218ff */
[----:B------:R-:W3:Y:S01]  /*2180*/  LDG.E.64 R6, desc[UR40][R6.64] ;  /* 0x0000002806067981 */ /* 0x000ee2000c1e1b00 */
[----:B------:R-:W-:-:S02]  /*2190*/  IADD3 R13, P2, PT, R10, R11, RZ ;  /* 0x0000000b0a0d7210 */ /* 0x000fc40007f5e0ff */
[----:B------:R-:W-:Y:S02]  /*21a0*/  LEA.HI.X R9, R9, UR5, R14, 0x3, P1 ;  /* 0x0000000509097c11 */ /* 0x000fe400088f1c0e */
[----:B------:R-:W-:Y:S02]  /*21b0*/  LEA.HI.X.SX32 R14, R11, RZ, 0x1, P2 ;  /* 0x000000ff0b0e7211 */ /* 0x000fe400010f0eff */
[C---:B------:R-:W-:Y:S02]  /*21c0*/  LEA R10, P1, R13.reuse, UR4, 0x3 ;  /* 0x000000040d0a7c11 */ /* 0x040fe4000f8218ff */
[----:B------:R-:W4:Y:S02]  /*21d0*/  LDG.E.64 R8, desc[UR40][R8.64] ;  /* 0x0000002808087981 */ /* 0x000f24000c1e1b00 */
[----:B------:R-:W-:-:S06]  /*21e0*/  LEA.HI.X R11, R13, UR5, R14, 0x3, P1 ;  /* 0x000000050d0b7c11 */ /* 0x000fcc00088f1c0e */
[----:B------:R-:W5:Y:S01]  /*21f0*/  LDG.E.64 R10, desc[UR40][R10.64] ;  /* 0x000000280a0a7981 */ /* 0x000f62000c1e1b00 */
[----:B------:R-:W-:Y:S01]  /*2200*/  VIADD R0, R0, 0x4 ;  /* 0x0000000400007836 */ /* 0x000fe20000000000 */
[----:B--2---:R-:W-:-:S08]  /*2210*/  DADD R4, R16, R4 ;  /* 0x0000000010047229 */ /* 0x004fd00000000004 */
[----:B---3--:R-:W-:-:S08]  /*2220*/  DADD R4, R4, R6 ;  /* 0x0000000004047229 */ /* 0x008fd00000000006 */
[----:B----4-:R-:W-:-:S08]  /*2230*/  DADD R4, R4, R8 ;  /* 0x0000000004047229 */ /* 0x010fd00000000008 */
[----:B-----5:R-:W-:-:S11]  /*2240*/  DADD R16, R4, R10 ;  /* 0x0000000004107229 */ /* 0x020fd6000000000a */
.L_x_31:
[----:B------:R-:W-:Y:S05]  /*2250*/  BSYNC.RECONVERGENT B1 ;  /* 0x0000000000017941 */ /* 0x000fea0003800200 */
.L_x_30:
[----:B------:R-:W-:Y:S05]  /*2260*/  @!P0 BRA `(.L_x_23) ;  /* 0x0000000000448947 */ /* 0x000fea0003800000 */
[----:B------:R-:W-:Y:S02]  /*2270*/  IMAD.MOV.U32 R5, RZ, RZ, 0x4 ;  /* 0x00000004ff057424 */ /* 0x000fe400078e00ff */
[----:B------:R-:W-:Y:S02]  /*2280*/  IMAD.MOV R12, RZ, RZ, -R12 ;  /* 0x000000ffff0c7224 */ /* 0x000fe400078e0a0c */
[----:B------:R-:W-:-:S07]  /*2290*/  IMAD R6, R0, R5, UR48 ;  /* 0x0000003000067e24 */ /* 0x000fce000f8e0205 */
.L_x_32:
[----:B------:R-:W2:Y:S01]  /*22a0*/  LDL R0, [R6+-0x4] ;  /* 0xfffffc0006007983 */ /* 0x000ea20000100800 */
[----:B------:R-:W1:Y:S03]  /*22b0*/  LDCU.64 UR4, c[0x0][0x380] ;  /* 0x00007000ff0477ac */ /* 0x000e660008000a00 */
[----:B------:R-:W3:Y:S01]  /*22c0*/  LDL R4, [R6] ;  /* 0x0000000006047983 */ /* 0x000ee20000100800 */
[----:B--2---:R-:W-:-:S05]  /*22d0*/  IMAD R5, R0, R3, RZ ;  /* 0x0000000300057224 */ /* 0x004fca00078e02ff */
[----:B---3--:R-:W-:-:S04]  /*22e0*/  IADD3 R0, P0, PT, R5, R4, RZ ;  /* 0x0000000405007210 */ /* 0x008fc80007f1e0ff */
[----:B------:R-:W-:Y:S02]  /*22f0*/  LEA.HI.X.SX32 R5, R4, RZ, 0x1, P0 ;  /* 0x000000ff04057211 */ /* 0x000fe400000f0eff */
[----:B-1----:R-:W-:-:S04]  /*2300*/  LEA R4, P0, R0, UR4, 0x3 ;  /* 0x0000000400047c11 */ /* 0x002fc8000f8018ff */
[----:B------:R-:W-:-:S06]  /*2310*/  LEA.HI.X R5, R0, UR5, R5, 0x3, P0 ;  /* 0x0000000500057c11 */ /* 0x000fcc00080f1c05 */
[----:B------:R-:W2:Y:S01]  /*2320*/  LDG.E.64 R4, desc[UR40][R4.64] ;  /* 0x0000002804047981 */ /* 0x000ea2000c1e1b00 */
[----:B------:R-:W-:Y:S02]  /*2330*/  VIADD R12, R12, 0x1 ;  /* 0x000000010c0c7836 */ /* 0x000fe40000000000 */
[----:B------:R-:W-:-:S03]  /*2340*/  VIADD R6, R6, 0x4 ;  /* 0x0000000406067836 */ /* 0x000fc60000000000 */
[----:B------:R-:W-:Y:S01]  /*2350*/  ISETP.NE.AND P0, PT, R12, RZ, PT ;  /* 0x000000ff0c00720c */ /* 0x000fe20003f05270 */
[----:B--2---:R-:W-:-:S12]  /*2360*/  DADD R16, R4, R16 ;  /* 0x0000000004107229 */ /* 0x004fd80000000010 */
[----:B------:R-:W-:Y:S05]  /*2370*/  @P0 BRA `(.L_x_32) ;  /* 0xfffffffc00c80947 */ /* 0x000fea000383ffff */
.L_x_23:
[----:B------:R-:W-:Y:S05]  /*2380*/  BSYNC.RECONVERGENT B0 ;  /* 0x0000000000007941 */ /* 0x000fea0003800200 */
.L_x_22:
[----:B------:R-:W0:Y:S01]  /*2390*/  LDC.64 R4, c[0x0][0x3a8] ;  /* 0x0000ea00ff047b82 */ /* 0x000e220000000a00 */
[----:B------:R-:W-:Y:S01]  /*23a0*/  ISETP.NE.AND P0, PT, R3, RZ, PT ;  /* 0x000000ff0300720c */ /* 0x000fe20003f05270 */
[----:B0-----:R-:W-:-:S05]  /*23b0*/  IMAD.WIDE.U32 R4, R2, 0x8, R4 ;  /* 0x0000000802047825 */ /* 0x001fca00078e0004 */
[----:B------:R0:W-:Y:S07]  /*23c0*/  STG.E.64 desc[UR40][R4.64], R16 ;  /* 0x0000001004007986 */ /* 0x0001ee000c101b28 */
[----:B------:R-:W-:Y:S05]  /*23d0*/  @!P0 EXIT ;  /* 0x000000000000894d */ /* 0x000fea0003800000 */
[----:B------:R-:W-:Y:S01]  /*23e0*/  ISETP.GE.U32.AND P0, PT, R31, 0xf, PT ;  /* 0x0000000f1f00780c */ /* 0x000fe20003f06070 */
[----:B------:R-:W-:Y:S01]  /*23f0*/  BSSY.RECONVERGENT B0, `(.L_x_33) ;  /* 0x0000042000007945 */ /* 0x000fe20003800200 */
[----:B--2---:R-:W-:Y:S01]  /*2400*/  LOP3.LUT R25, R3, 0xf, RZ, 0xc0, !PT ;  /* 0x0000000f03197812 */ /* 0x004fe200078ec0ff */
[----:B------:R-:W-:-:S03]  /*2410*/  IMAD.MOV.U32 R0, RZ, RZ, RZ ;  /* 0x000000ffff007224 */ /* 0x000fc600078e00ff */
[----:B------:R-:W-:-:S07]  /*2420*/  ISETP.NE.AND P1, PT, R25, RZ, PT ;  /* 0x000000ff1900720c */ /* 0x000fce0003f25270 */
[----:B------:R-:W-:Y:S06]  /*2430*/  @!P0 BRA `(.L_x_34) ;  /* 0x0000000000f48947 */ /* 0x000fec0003800000 */
[----:B------:R-:W1:Y:S01]  /*2440*/  LDC.64 R20, c[0x0][0x3b0] ;  /* 0x0000ec00ff147b82 */ /* 0x000e620000000a00 */
[----:B------:R-:W-:Y:S01]  /*2450*/  LOP3.LUT R0, R3, 0xfffffff0, RZ, 0xc0, !PT ;  /* 0xfffffff003007812 */ /* 0x000fe200078ec0ff */
[----:B------:R-:W-:Y:S02]  /*2460*/  IMAD R23, R2, R3, 0x7 ;  /* 0x0000000702177424 */ /* 0x000fe400078e0203 */
[----:B------:R-:W-:Y:S02]  /*2470*/  VIADD R22, R1, 0x90 ;  /* 0x0000009001167836 */ /* 0x000fe40000000000 */
[----:B------:R-:W-:-:S07]  /*2480*/  IMAD.MOV R24, RZ, RZ, -R0 ;  /* 0x000000ffff187224 */ /* 0x000fce00078e0a00 */
.L_x_35:
[----:B0---4-:R-:W2:Y:S04]  /*2490*/  LDL.128 R16, [R22+-0x20] ;  /* 0xffffe00016107983 */ /* 0x011ea80000100c00 */
[----:B------:R-:W3:Y:S04]  /*24a0*/  LDL.128 R12, [R22+-0x10] ;  /* 0xfffff000160c7983 */ /* 0x000ee80000100c00 */
[----:B------:R-:W4:Y:S04]  /*24b0*/  LDL.128 R8, [R22] ;  /* 0x0000000016087983 */ /* 0x000f280000100c00 */
[----:B------:R0:W5:Y:S01]  /*24c0*/  LDL.128 R4, [R22+0x10] ;  /* 0x0000100016047983 */ /* 0x0001620000100c00 */
[----:B------:R-:W-:-:S02]  /*24d0*/  VIADD R27, R23, 0xfffffff9 ;  /* 0xfffffff9171b7836 */ /* 0x000fc40000000000 */
[C---:B------:R-:W-:Y:S02]  /*24e0*/  VIADD R29, R23.reuse, 0xfffffffa ;  /* 0xfffffffa171d7836 */ /* 0x040fe40000000000 */
[C---:B------:R-:W-:Y:S02]  /*24f0*/  VIADD R31, R23.reuse, 0xfffffffb ;  /* 0xfffffffb171f7836 */ /* 0x040fe40000000000 */
[----:B------:R-:W-:Y:S02]  /*2500*/  VIADD R33, R23, 0xfffffffc ;  /* 0xfffffffc17217836 */ /* 0x000fe40000000000 */
[----:B-1----:R-:W-:-:S04]  /*2510*/  IMAD.WIDE.U32 R26, R27, 0x4, R20 ;  /* 0x000000041b1a7825 */ /* 0x002fc800078e0014 */
[----:B------:R-:W-:Y:S02]  /*2520*/  VIADD R35, R23, 0xfffffffd ;  /* 0xfffffffd17237836 */ /* 0x000fe40000000000 */
[----:B------:R-:W-:-:S04]  /*2530*/  IMAD.WIDE.U32 R28, R29, 0x4, R20 ;  /* 0x000000041d1c7825 */ /* 0x000fc800078e0014 */
[----:B------:R-:W-:Y:S02]  /*2540*/  VIADD R37, R23, 0xfffffffe ;  /* 0xfffffffe17257836 */ /* 0x000fe40000000000 */
[----:B------:R-:W-:-:S04]  /*2550*/  IMAD.WIDE.U32 R30, R31, 0x4, R20 ;  /* 0x000000041f1e7825 */ /* 0x000fc800078e0014 */
[----:B------:R-:W-:-:S04]  /*2560*/  IMAD.WIDE.U32 R32, R33, 0x4, R20 ;  /* 0x0000000421207825 */ /* 0x000fc800078e0014 */
[----:B------:R-:W-:-:S04]  /*2570*/  IMAD.WIDE.U32 R34, R35, 0x4, R20 ;  /* 0x0000000423227825 */ /* 0x000fc800078e0014 */
[----:B------:R-:W-:-:S04]  /*2580*/  IMAD.WIDE.U32 R36, R37, 0x4, R20 ;  /* 0x0000000425247825 */ /* 0x000fc800078e0014 */
[C---:B------:R-:W-:Y:S02]  /*2590*/  VIADD R39, R23.reuse, 0x1 ;  /* 0x0000000117277836 */ /* 0x040fe40000000000 */
[C---:B------:R-:W-:Y:S02]  /*25a0*/  VIADD R41, R23.reuse, 0x2 ;  /* 0x0000000217297836 */ /* 0x040fe40000000000 */
[----:B------:R-:W-:Y:S02]  /*25b0*/  VIADD R43, R23, 0x3 ;  /* 0x00000003172b7836 */ /* 0x000fe40000000000 */
[----:B------:R-:W-:Y:S02]  /*25c0*/  VIADD R24, R24, 0x10 ;  /* 0x0000001018187836 */ /* 0x000fe40000000000 */
[----:B0-----:R-:W-:-:S03]  /*25d0*/  VIADD R22, R22, 0x40 ;  /* 0x0000004016167836 */ /* 0x001fc60000000000 */
[----:B------:R-:W-:Y:S01]  /*25e0*/  ISETP.NE.AND P0, PT, R24, RZ, PT ;  /* 0x000000ff1800720c */ /* 0x000fe20003f05270 */
[----:B--2---:R0:W-:Y:S04]  /*25f0*/  STG.E desc[UR40][R26.64], R16 ;  /* 0x000000101a007986 */ /* 0x0041e8000c101928 */
[----:B------:R1:W-:Y:S04]  /*2600*/  STG.E desc[UR40][R28.64], R17 ;  /* 0x000000111c007986 */ /* 0x0003e8000c101928 */
[----:B------:R2:W-:Y:S01]  /*2610*/  STG.E desc[UR40][R30.64], R18 ;  /* 0x000000121e007986 */ /* 0x0005e2000c101928 */
[----:B0-----:R-:W-:-:S03]  /*2620*/  VIADD R27, R23, 0xffffffff ;  /* 0xffffffff171b7836 */ /* 0x001fc60000000000 */
[----:B------:R-:W-:Y:S01]  /*2630*/  STG.E desc[UR40][R32.64], R19 ;  /* 0x0000001320007986 */ /* 0x000fe2000c101928 */
[----:B------:R-:W-:-:S03]  /*2640*/  IMAD.WIDE.U32 R26, R27, 0x4, R20 ;  /* 0x000000041b1a7825 */ /* 0x000fc600078e0014 */
[----:B---3--:R0:W-:Y:S01]  /*2650*/  STG.E desc[UR40][R34.64], R12 ;  /* 0x0000000c22007986 */ /* 0x0081e2000c101928 */
[----:B-1----:R-:W-:-:S03]  /*2660*/  IMAD.WIDE.U32 R16, R23, 0x4, R20 ;  /* 0x0000000417107825 */ /* 0x002fc600078e0014 */
[----:B------:R1:W-:Y:S01]  /*2670*/  STG.E desc[UR40][R36.64], R13 ;  /* 0x0000000d24007986 */ /* 0x0003e2000c101928 */
[----:B------:R-:W-:-:S03]  /*2680*/  IMAD.WIDE.U32 R28, R39, 0x4, R20 ;  /* 0x00000004271c7825 */ /* 0x000fc600078e0014 */
[----:B------:R3:W-:Y:S01]  /*2690*/  STG.E desc[UR40][R26.64], R14 ;  /* 0x0000000e1a007986 */ /* 0x0007e2000c101928 */
[----:B--2---:R-:W-:-:S03]  /*26a0*/  IMAD.WIDE.U32 R30, R41, 0x4, R20 ;  /* 0x00000004291e7825 */ /* 0x004fc600078e0014 */
[----:B------:R2:W-:Y:S01]  /*26b0*/  STG.E desc[UR40][R16.64], R15 ;  /* 0x0000000f10007986 */ /* 0x0005e2000c101928 */
[----:B0-----:R-:W-:-:S03]  /*26c0*/  VIADD R35, R23, 0x5 ;  /* 0x0000000517237836 */ /* 0x001fc60000000000 */
[----:B----4-:R-:W-:Y:S01]  /*26d0*/  STG.E desc[UR40][R28.64], R8 ;  /* 0x000000081c007986 */ /* 0x010fe2000c101928 */
[C---:B-1----:R-:W-:Y:S02]  /*26e0*/  VIADD R13, R23.reuse, 0x4 ;  /* 0x00000004170d7836 */ /* 0x042fe40000000000 */
[----:B------:R-:W-:Y:S01]  /*26f0*/  VIADD R37, R23, 0x6 ;  /* 0x0000000617257836 */ /* 0x000fe20000000000 */
[----:B------:R0:W-:Y:S01]  /*2700*/  STG.E desc[UR40][R30.64], R9 ;  /* 0x000000091e007986 */ /* 0x0001e2000c101928 */
[----:B------:R-:W-:-:S04]  /*2710*/  IMAD.WIDE.U32 R18, R43, 0x4, R20 ;  /* 0x000000042b127825 */ /* 0x000fc800078e0014 */
[C---:B------:R-:W-:Y:S01]  /*2720*/  VIADD R39, R23.reuse, 0x7 ;  /* 0x0000000717277836 */ /* 0x040fe20000000000 */
[----:B------:R4:W-:Y:S01]  /*2730*/  STG.E desc[UR40][R18.64], R10 ;  /* 0x0000000a12007986 */ /* 0x0009e2000c101928 */
[----:B------:R-:W-:Y:S02]  /*2740*/  VIADD R33, R23, 0x8 ;  /* 0x0000000817217836 */ /* 0x000fe40000000000 */
[----:B------:R-:W-:-:S04]  /*2750*/  IMAD.WIDE.U32 R12, R13, 0x4, R20 ;  /* 0x000000040d0c7825 */ /* 0x000fc800078e0014 */
[--C-:B---3--:R-:W-:Y:S01]  /*2760*/  IMAD.WIDE.U32 R26, R35, 0x4, R20.reuse ;  /* 0x00000004231a7825 */ /* 0x108fe200078e0014 */
[----:B------:R4:W-:Y:S03]  /*2770*/  STG.E desc[UR40][R12.64], R11 ;  /* 0x0000000b0c007986 */ /* 0x0009e6000c101928 */
[--C-:B--2---:R-:W-:Y:S01]  /*2780*/  IMAD.WIDE.U32 R14, R37, 0x4, R20.reuse ;  /* 0x00000004250e7825 */ /* 0x104fe200078e0014 */
[----:B-----5:R4:W-:Y:S03]  /*2790*/  STG.E desc[UR40][R26.64], R4 ;  /* 0x000000041a007986 */ /* 0x0209e6000c101928 */
[--C-:B------:R-:W-:Y:S01]  /*27a0*/  IMAD.WIDE.U32 R16, R39, 0x4, R20.reuse ;  /* 0x0000000427107825 */ /* 0x100fe200078e0014 */
[----:B------:R4:W-:Y:S03]  /*27b0*/  STG.E desc[UR40][R14.64], R5 ;  /* 0x000000050e007986 */ /* 0x0009e6000c101928 */
[----:B0-----:R-:W-:Y:S01]  /*27c0*/  IMAD.WIDE.U32 R8, R33, 0x4, R20 ;  /* 0x0000000421087825 */ /* 0x001fe200078e0014 */
[----:B------:R4:W-:Y:S03]  /*27d0*/  STG.E desc[UR40][R16.64], R6 ;  /* 0x0000000610007986 */ /* 0x0009e6000c101928 */
[----:B------:R-:W-:Y:S01]  /*27e0*/  VIADD R23, R23, 0x10 ;  /* 0x0000001017177836 */ /* 0x000fe20000000000 */
[----:B------:R4:W-:Y:S01]  /*27f0*/  STG.E desc[UR40][R8.64], R7 ;  /* 0x0000000708007986 */ /* 0x0009e2000c101928 */
[----:B------:R-:W-:Y:S05]  /*2800*/  @P0 BRA `(.L_x_35) ;  /* 0xfffffffc00200947 */ /* 0x000fea000383ffff */
.L_x_34:
[----:B------:R-:W-:Y:S05]  /*2810*/  BSYNC.RECONVERGENT B0 ;  /* 0x0000000000007941 */ /* 0x000fea0003800200 */
.L_x_33:
[----:B------:R-:W-:Y:S05]  /*2820*/  @!P1 EXIT ;  /* 0x000000000000994d */ /* 0x000fea0003800000 */
[----:B------:R-:W-:Y:S01]  /*2830*/  ISETP.GE.U32.AND P0, PT, R25, 0x8, PT ;  /* 0x000000081900780c */ /* 0x000fe20003f06070 */
[----:B------:R-:W-:Y:S01]  /*2840*/  BSSY.RECONVERGENT B0, `(.L_x_36) ;  /* 0x0000021000007945 */ /* 0x000fe20003800200 */
[----:B----4-:R-:W-:-:S04]  /*2850*/  LOP3.LUT R26, R3, 0x7, RZ, 0xc0, !PT ;  /* 0x00000007031a7812 */ /* 0x010fc800078ec0ff */
[----:B------:R-:W-:-:S07]  /*2860*/  ISETP.NE.AND P1, PT, R26, RZ, PT ;  /* 0x000000ff1a00720c */ /* 0x000fce0003f25270 */
[----:B------:R-:W-:Y:S06]  /*2870*/  @!P0 BRA `(.L_x_37) ;  /* 0x0000000000748947 */ /* 0x000fec0003800000 */
[----:B------:R-:W-:Y:S01]  /*2880*/  LEA R14, R0, UR48, 0x2 ;  /* 0x00000030000e7c11 */ /* 0x000fe2000f8e10ff */
[----:B------:R-:W1:Y:S04]  /*2890*/  LDC.64 R24, c[0x0][0x3b0] ;  /* 0x0000ec00ff187b82 */ /* 0x000e680000000a00 */
[----:B------:R-:W2:Y:S04]  /*28a0*/  LDL.128 R8, [R14] ;  /* 0x000000000e087983 */ /* 0x000ea80000100c00 */
[----:B0-----:R0:W3:Y:S01]  /*28b0*/  LDL.128 R4, [R14+0x10] ;  /* 0x000010000e047983 */ /* 0x0010e20000100c00 */
[----:B------:R-:W-:-:S02]  /*28c0*/  IMAD R15, R2, R3, R0 ;  /* 0x00000003020f7224 */ /* 0x000fc400078e0200 */
[----:B------:R-:W-:Y:S02]  /*28d0*/  VIADD R0, R0, 0x8 ;  /* 0x0000000800007836 */ /* 0x000fe40000000000 */
[C---:B------:R-:W-:Y:S02]  /*28e0*/  VIADD R17, R15.reuse, 0x1 ;  /* 0x000000010f117836 */ /* 0x040fe40000000000 */
[C---:B------:R-:W-:Y:S02]  /*28f0*/  VIADD R19, R15.reuse, 0x2 ;  /* 0x000000020f137836 */ /* 0x040fe40000000000 */
[C---:B------:R-:W-:Y:S02]  /*2900*/  VIADD R21, R15.reuse, 0x3 ;  /* 0x000000030f157836 */ /* 0x040fe40000000000 */
[C---:B------:R-:W-:Y:S02]  /*2910*/  VIADD R23, R15.reuse, 0x4 ;  /* 0x000000040f177836 */ /* 0x040fe40000000000 */
[----:B------:R-:W-:-:S02]  /*2920*/  VIADD R27, R15, 0x5 ;  /* 0x000000050f1b7836 */ /* 0x000fc40000000000 */
[C---:B------:R-:W-:Y:S02]  /*2930*/  VIADD R29, R15.reuse, 0x6 ;  /* 0x000000060f1d7836 */ /* 0x040fe40000000000 */
[----:B-1----:R-:W-:-:S04]  /*2940*/  IMAD.WIDE.U32 R12, R15, 0x4, R24 ;  /* 0x000000040f0c7825 */ /* 0x002fc800078e0018 */
[----:B------:R-:W-:Y:S02]  /*2950*/  VIADD R31, R15, 0x7 ;  /* 0x000000070f1f7836 */ /* 0x000fe40000000000 */
[----:B0-----:R-:W-:-:S04]  /*2960*/  IMAD.WIDE.U32 R14, R17, 0x4, R24 ;  /* 0x00000004110e7825 */ /* 0x001fc800078e0018 */
[----:B------:R-:W-:-:S04]  /*2970*/  IMAD.WIDE.U32 R16, R19, 0x4, R24 ;  /* 0x0000000413107825 */ /* 0x000fc800078e0018 */
[----:B------:R-:W-:-:S04]  /*2980*/  IMAD.WIDE.U32 R18, R21, 0x4, R24 ;  /* 0x0000000415127825 */ /* 0x000fc800078e0018 */
[----:B------:R-:W-:-:S04]  /*2990*/  IMAD.WIDE.U32 R20, R23, 0x4, R24 ;  /* 0x0000000417147825 */ /* 0x000fc800078e0018 */
[--C-:B------:R-:W-:Y:S01]  /*29a0*/  IMAD.WIDE.U32 R22, R29, 0x4, R24.reuse ;  /* 0x000000041d167825 */ /* 0x100fe200078e0018 */
[----:B--2---:R0:W-:Y:S04]  /*29b0*/  STG.E desc[UR40][R12.64], R8 ;  /* 0x000000080c007986 */ /* 0x0041e8000c101928 */
[----:B------:R1:W-:Y:S04]  /*29c0*/  STG.E desc[UR40][R14.64], R9 ;  /* 0x000000090e007986 */ /* 0x0003e8000c101928 */
[----:B------:R1:W-:Y:S01]  /*29d0*/  STG.E desc[UR40][R16.64], R10 ;  /* 0x0000000a10007986 */ /* 0x0003e2000c101928 */
[----:B0-----:R-:W-:-:S03]  /*29e0*/  IMAD.WIDE.U32 R12, R27, 0x4, R24 ;  /* 0x000000041b0c7825 */ /* 0x001fc600078e0018 */
[----:B------:R1:W-:Y:S01]  /*29f0*/  STG.E desc[UR40][R18.64], R11 ;  /* 0x0000000b12007986 */ /* 0x0003e2000c101928 */
[----:B------:R-:W-:-:S03]  /*2a00*/  IMAD.WIDE.U32 R24, R31, 0x4, R24 ;  /* 0x000000041f187825 */ /* 0x000fc600078e0018 */
[----:B---3--:R1:W-:Y:S04]  /*2a10*/  STG.E desc[UR40][R20.64], R4 ;  /* 0x0000000414007986 */ /* 0x0083e8000c101928 */
[----:B------:R1:W-:Y:S04]  /*2a20*/  STG.E desc[UR40][R12.64], R5 ;  /* 0x000000050c007986 */ /* 0x0003e8000c101928 */
[----:B------:R1:W-:Y:S04]  /*2a30*/  STG.E desc[UR40][R22.64], R6 ;  /* 0x0000000616007986 */ /* 0x0003e8000c101928 */
[----:B------:R1:W-:Y:S02]  /*2a40*/  STG.E desc[UR40][R24.64], R7 ;  /* 0x0000000718007986 */ /* 0x0003e4000c101928 */
.L_x_37:
[----:B------:R-:W-:Y:S05]  /*2a50*/  BSYNC.RECONVERGENT B0 ;  /* 0x0000000000007941 */ /* 0x000fea0003800200 */
.L_x_36:
[----:B------:R-:W-:Y:S05]  /*2a60*/  @!P1 EXIT ;  /* 0x000000000000994d */ /* 0x000fea0003800000 */
[----:B------:R-:W-:Y:S01]  /*2a70*/  ISETP.GE.U32.AND P0, PT, R26, 0x4, PT ;  /* 0x000000041a00780c */ /* 0x000fe20003f06070 */
[----:B------:R-:W-:Y:S01]  /*2a80*/  BSSY.RECONVERGENT B0, `(.L_x_38) ;  /* 0x0000014000007945 */ /* 0x000fe20003800200 */
[----:B01----:R-:W-:-:S04]  /*2a90*/  LOP3.LUT R16, R3, 0x3, RZ, 0xc0, !PT ;  /* 0x0000000303107812 */ /* 0x003fc800078ec0ff */
[----:B------:R-:W-:-:S07]  /*2aa0*/  ISETP.NE.AND P1, PT, R16, RZ, PT ;  /* 0x000000ff1000720c */ /* 0x000fce0003f25270 */
[----:B------:R-:W-:Y:S06]  /*2ab0*/  @!P0 BRA `(.L_x_39) ;  /* 0x0000000000408947 */ /* 0x000fec0003800000 */
[----:B------:R-:W-:Y:S01]  /*2ac0*/  LEA R4, R0, UR48, 0x2 ;  /* 0x0000003000047c11 */ /* 0x000fe2000f8e10ff */
[----:B------:R-:W0:Y:S05]  /*2ad0*/  LDC.64 R8, c[0x0][0x3b0] ;  /* 0x0000ec00ff087b82 */ /* 0x000e2a0000000a00 */
[----:B------:R-:W2:Y:S01]  /*2ae0*/  LDL.128 R4, [R4] ;  /* 0x0000000004047983 */ /* 0x000ea20000100c00 */
[----:B------:R-:W-:Y:S02]  /*2af0*/  IMAD R11, R2, R3, R0 ;  /* 0x00000003020b7224 */ /* 0x000fe400078e0200 */
[----:B------:R-:W-:Y:S02]  /*2b00*/  VIADD R0, R0, 0x4 ;  /* 0x0000000400007836 */ /* 0x000fe40000000000 */
[----:B------:R-:W-:-:S02]  /*2b10*/  VIADD R13, R11, 0x1 ;  /* 0x000000010b0d7836 */ /* 0x000fc40000000000 */
[C---:B------:R-:W-:Y:S02]  /*2b20*/  VIADD R15, R11.reuse, 0x2 ;  /* 0x000000020b0f7836 */ /* 0x040fe40000000000 */
[C---:B------:R-:W-:Y:S02]  /*2b30*/  VIADD R17, R11.reuse, 0x3 ;  /* 0x000000030b117836 */ /* 0x040fe40000000000 */
[----:B0-----:R-:W-:-:S04]  /*2b40*/  IMAD.WIDE.U32 R10, R11, 0x4, R8 ;  /* 0x000000040b0a7825 */ /* 0x001fc800078e0008 */
[----:B------:R-:W-:-:S04]  /*2b50*/  IMAD.WIDE.U32 R12, R13, 0x4, R8 ;  /* 0x000000040d0c7825 */ /* 0x000fc800078e0008 */
[----:B------:R-:W-:-:S04]  /*2b60*/  IMAD.WIDE.U32 R14, R15, 0x4, R8 ;  /* 0x000000040f0e7825 */ /* 0x000fc800078e0008 */
[----:B------:R-:W-:Y:S01]  /*2b70*/  IMAD.WIDE.U32 R8, R17, 0x4, R8 ;  /* 0x0000000411087825 */ /* 0x000fe200078e0008 */
[----:B--2---:R0:W-:Y:S04]  /*2b80*/  STG.E desc[UR40][R10.64], R4 ;  /* 0x000000040a007986 */ /* 0x0041e8000c101928 */
[----:B------:R0:W-:Y:S04]  /*2b90*/  STG.E desc[UR40][R12.64], R5 ;  /* 0x000000050c007986 */ /* 0x0001e8000c101928 */
[----:B------:R0:W-:Y:S04]  /*2ba0*/  STG.E desc[UR40][R14.64], R6 ;  /* 0x000000060e007986 */ /* 0x0001e8000c101928 */
[----:B------:R0:W-:Y:S02]  /*2bb0*/  STG.E desc[UR40][R8.64], R7 ;  /* 0x0000000708007986 */ /* 0x0001e4000c101928 */
.L_x_39:
[----:B------:R-:W-:Y:S05]  /*2bc0*/  BSYNC.RECONVERGENT B0 ;  /* 0x0000000000007941 */ /* 0x000fea0003800200 */
.L_x_38:
[----:B------:R-:W-:Y:S05]  /*2bd0*/  @!P1 EXIT ;  /* 0x000000000000994d */ /* 0x000fea0003800000 */
[----:B0-----:R-:W0:Y:S01]  /*2be0*/  LDC.64 R4, c[0x0][0x3b0] ;  /* 0x0000ec00ff047b82 */ /* 0x001e220000000a00 */
[----:B------:R-:W-:Y:S01]  /*2bf0*/  IMAD.MOV.U32 R9, RZ, RZ, 0x4 ;  /* 0x00000004ff097424 */ /* 0x000fe200078e00ff */
[----:B------:R-:W-:Y:S01]  /*2c00*/  BSSY.RECONVERGENT B0, `(.L_x_40) ;  /* 0x000000c000007945 */ /* 0x000fe20003800200 */
[----:B------:R-:W-:Y:S02]  /*2c10*/  IMAD R7, R2, R3, R0 ;  /* 0x0000000302077224 */ /* 0x000fe400078e0200 */
[----:B------:R-:W-:Y:S02]  /*2c20*/  IMAD R0, R0, R9, UR48 ;  /* 0x0000003000007e24 */ /* 0x000fe4000f8e0209 */
[----:B------:R-:W-:-:S07]  /*2c30*/  IMAD.MOV R16, RZ, RZ, -R16 ;  /* 0x000000ffff107224 */ /* 0x000fce00078e0a10 */
.L_x_41:
[----:B-1----:R1:W2:Y:S01]  /*2c40*/  LDL R9, [R0] ;  /* 0x0000000000097983 */ /* 0x0022a20000100800 */
[----:B0-----:R-:W-:-:S04]  /*2c50*/  IMAD.WIDE.U32 R2, R7, 0x4, R4 ;  /* 0x0000000407027825 */ /* 0x001fc800078e0004 */
[----:B------:R-:W-:Y:S02]  /*2c60*/  VIADD R16, R16, 0x1 ;  /* 0x0000000110107836 */ /* 0x000fe40000000000 */
[----:B------:R-:W-:Y:S02]  /*2c70*/  VIADD R7, R7, 0x1 ;  /* 0x0000000107077836 */ /* 0x000fe40000000000 */
[----:B-1----:R-:W-:Y:S01]  /*2c80*/  VIADD R0, R0, 0x4 ;  /* 0x0000000400007836 */ /* 0x002fe20000000000 */
[----:B------:R-:W-:Y:S01]  /*2c90*/  ISETP.NE.AND P0, PT, R16, RZ, PT ;  /* 0x000000ff1000720c */ /* 0x000fe20003f05270 */
[----:B--2---:R1:W-:-:S12]  /*2ca0*/  STG.E desc[UR40][R2.64], R9 ;  /* 0x0000000902007986 */ /* 0x0043d8000c101928 */
[----:B------:R-:W-:Y:S05]  /*2cb0*/  @P0 BRA `(.L_x_41) ;  /* 0xfffffffc00e00947 */ /* 0x000fea000383ffff */
[----:B------:R-:W-:Y:S05]  /*2cc0*/  BSYNC.RECONVERGENT B0 ;  /* 0x0000000000007941 */ /* 0x000fea0003800200 */
.L_x_40:
[----:B------:R-:W-:Y:S05]  /*2cd0*/  EXIT ;  /* 0x000000000000794d */ /* 0x000fea0003800000 */
        .weak           $__internal_0_$__cuda_sm20_div_rn_f64_full
        .type           $__internal_0_$__cuda_sm20_div_rn_f64_full,@function
        .size           $__internal_0_$__cuda_sm20_div_rn_f64_full,($_Z7moveAntPdS_jjddS_Pi$__internal_accurate_pow - $__internal_0_$__cuda_sm20_div_rn_f64_full)
$__internal_0_$__cuda_sm20_div_rn_f64_full:
[C---:B------:R-:W-:Y:S01]  /*2ce0*/  FSETP.GEU.AND P0, PT, |R7|.reuse, 1.469367938527859385e-39, PT ;  /* 0x001000000700780b */ /* 0x040fe20003f0e200 */
[----:B------:R-:W-:Y:S01]  /*2cf0*/  IMAD.MOV.U32 R10, RZ, RZ, 0x1 ;  /* 0x00000001ff0a7424 */ /* 0x000fe200078e00ff */
[----:B------:R-:W-:Y:S01]  /*2d00*/  LOP3.LUT R4, R7, 0x800fffff, RZ, 0xc0, !PT ;  /* 0x800fffff07047812 */ /* 0x000fe200078ec0ff */
[----:B------:R-:W-:Y:S01]  /*2d10*/  BSSY.RECONVERGENT B1, `(.L_x_42) ;  /* 0x0000054000017945 */ /* 0x000fe20003800200 */
[C---:B------:R-:W-:Y:S02]  /*2d20*/  FSETP.GEU.AND P2, PT, |R9|.reuse, 1.469367938527859385e-39, PT ;  /* 0x001000000900780b */ /* 0x040fe40003f4e200 */
[----:B------:R-:W-:Y:S01]  /*2d30*/  LOP3.LUT R5, R4, 0x3ff00000, RZ, 0xfc, !PT ;  /* 0x3ff0000004057812 */ /* 0x000fe200078efcff */
[----:B------:R-:W-:Y:S01]  /*2d40*/  IMAD.MOV.U32 R4, RZ, RZ, R6 ;  /* 0x000000ffff047224 */ /* 0x000fe200078e0006 */
[----:B------:R-:W-:Y:S02]  /*2d50*/  LOP3.LUT R3, R9, 0x7ff00000, RZ, 0xc0, !PT ;  /* 0x7ff0000009037812 */ /* 0x000fe400078ec0ff */
[----:B------:R-:W-:-:S03]  /*2d60*/  LOP3.LUT R16, R7, 0x7ff00000, RZ, 0xc0, !PT ;  /* 0x7ff0000007107812 */ /* 0x000fc600078ec0ff */
[----:B------:R-:W-:Y:S01]  /*2d70*/  @!P0 DMUL R4, R6, 8.98846567431157953865e+307 ;  /* 0x7fe0000006048828 */ /* 0x000fe20000000000 */
[----:B------:R-:W-:Y:S01]  /*2d80*/  ISETP.GE.U32.AND P1, PT, R3, R16, PT ;  /* 0x000000100300720c */ /* 0x000fe20003f26070 */
[----:B------:R-:W-:Y:S02]  /*2d90*/  IMAD.MOV.U32 R31, RZ, RZ, R3 ;  /* 0x000000ffff1f7224 */ /* 0x000fe400078e0003 */
[----:B------:R-:W-:Y:S02]  /*2da0*/  @!P2 LOP3.LUT R14, R7, 0x7ff00000, RZ, 0xc0, !PT ;  /* 0x7ff00000070ea812 */ /* 0x000fe400078ec0ff */
[----:B------:R-:W0:Y:S02]  /*2db0*/  MUFU.RCP64H R11, R5 ;  /* 0x00000005000b7308 */ /* 0x000e240000001800 */
[----:B------:R-:W-:Y:S01]  /*2dc0*/  @!P2 ISETP.GE.U32.AND P3, PT, R3, R14, PT ;  /* 0x0000000e0300a20c */ /* 0x000fe20003f66070 */
[----:B------:R-:W-:Y:S01]  /*2dd0*/  IMAD.MOV.U32 R14, RZ, RZ, 0x1ca00000 ;  /* 0x1ca00000ff0e7424 */ /* 0x000fe200078e00ff */
[----:B------:R-:W-:-:S05]  /*2de0*/  @!P0 LOP3.LUT R16, R5, 0x7ff00000, RZ, 0xc0, !PT ;  /* 0x7ff0000005108812 */ /* 0x000fca00078ec0ff */
[----:B------:R-:W-:Y:S01]  /*2df0*/  VIADD R30, R16, 0xffffffff ;  /* 0xffffffff101e7836 */ /* 0x000fe20000000000 */
[----:B0-----:R-:W-:-:S08]  /*2e00*/  DFMA R12, R10, -R4, 1 ;  /* 0x3ff000000a0c742b */ /* 0x001fd00000000804 */
[----:B------:R-:W-:-:S08]  /*2e10*/  DFMA R12, R12, R12, R12 ;  /* 0x0000000c0c0c722b */ /* 0x000fd0000000000c */
[----:B------:R-:W-:Y:S01]  /*2e20*/  DFMA R20, R10, R12, R10 ;  /* 0x0000000c0a14722b */ /* 0x000fe2000000000a */
[C---:B------:R-:W-:Y:S01]  /*2e30*/  @!P2 SEL R13, R14.reuse, 0x63400000, !P3 ;  /* 0x634000000e0da807 */ /* 0x040fe20005800000 */
[----:B------:R-:W-:Y:S01]  /*2e40*/  IMAD.MOV.U32 R10, RZ, RZ, R8 ;  /* 0x000000ffff0a7224 */ /* 0x000fe200078e0008 */
[----:B------:R-:W-:Y:S01]  /*2e50*/  SEL R11, R14, 0x63400000, !P1 ;  /* 0x634000000e0b7807 */ /* 0x000fe20004800000 */
[----:B------:R-:W-:Y:S01]  /*2e60*/  @!P2 IMAD.MOV.U32 R12, RZ, RZ, RZ ;  /* 0x000000ffff0ca224 */ /* 0x000fe200078e00ff */
[--C-:B------:R-:W-:Y:S02]  /*2e70*/  @!P2 LOP3.LUT R13, R13, 0x80000000, R9.reuse, 0xf8, !PT ;  /* 0x800000000d0da812 */ /* 0x100fe400078ef809 */
[----:B------:R-:W-:Y:S01]  /*2e80*/  LOP3.LUT R11, R11, 0x800fffff, R9, 0xf8, !PT ;  /* 0x800fffff0b0b7812 */ /* 0x000fe200078ef809 */
[----:B------:R-:W-:Y:S01]  /*2e90*/  DFMA R28, R20, -R4, 1 ;  /* 0x3ff00000141c742b */ /* 0x000fe20000000804 */
[----:B------:R-:W-:-:S06]  /*2ea0*/  @!P2 LOP3.LUT R13, R13, 0x100000, RZ, 0xfc, !PT ;  /* 0x001000000d0da812 */ /* 0x000fcc00078efcff */
[----:B------:R-:W-:Y:S02]  /*2eb0*/  @!P2 DFMA R10, R10, 2, -R12 ;  /* 0x400000000a0aa82b */ /* 0x000fe4000000080c */
[----:B------:R-:W-:-:S08]  /*2ec0*/  DFMA R28, R20, R28, R20 ;  /* 0x0000001c141c722b */ /* 0x000fd00000000014 */
[----:B------:R-:W-:Y:S01]  /*2ed0*/  @!P2 LOP3.LUT R31, R11, 0x7ff00000, RZ, 0xc0, !PT ;  /* 0x7ff000000b1fa812 */ /* 0x000fe200078ec0ff */
[----:B------:R-:W-:-:S04]  /*2ee0*/  DMUL R12, R28, R10 ;  /* 0x0000000a1c0c7228 */ /* 0x000fc80000000000 */
[----:B------:R-:W-:-:S04]  /*2ef0*/  VIADD R15, R31, 0xffffffff ;  /* 0xffffffff1f0f7836 */ /* 0x000fc80000000000 */
[----:B------:R-:W-:Y:S01]  /*2f00*/  DFMA R20, R12, -R4, R10 ;  /* 0x800000040c14722b */ /* 0x000fe2000000000a */
[----:B------:R-:W-:-:S04]  /*2f10*/  ISETP.GT.U32.AND P0, PT, R15, 0x7feffffe, PT ;  /* 0x7feffffe0f00780c */ /* 0x000fc80003f04070 */
[----:B------:R-:W-:-:S03]  /*2f20*/  ISETP.GT.U32.OR P0, PT, R30, 0x7feffffe, P0 ;  /* 0x7feffffe1e00780c */ /* 0x000fc60000704470 */
[----:B------:R-:W-:-:S10]  /*2f30*/  DFMA R12, R28, R20, R12 ;  /* 0x000000141c0c722b */ /* 0x000fd4000000000c */
[----:B------:R-:W-:Y:S05]  /*2f40*/  @P0 BRA `(.L_x_43) ;  /* 0x00000000006c0947 */ /* 0x000fea0003800000 */
[----:B------:R-:W-:-:S04]  /*2f50*/  LOP3.LUT R16, R7, 0x7ff00000, RZ, 0xc0, !PT ;  /* 0x7ff0000007107812 */ /* 0x000fc800078ec0ff */
[CC--:B------:R-:W-:Y:S02]  /*2f60*/  VIADDMNMX R8, R3.reuse, -R16.reuse, 0xb9600000, !PT ;  /* 0xb960000003087446 */ /* 0x0c0fe40007800910 */
[----:B------:R-:W-:Y:S02]  /*2f70*/  ISETP.GE.U32.AND P0, PT, R3, R16, PT ;  /* 0x000000100300720c */ /* 0x000fe40003f06070 */
[----:B------:R-:W-:Y:S02]  /*2f80*/  VIMNMX R8, PT, PT, R8, 0x46a00000, PT ;  /* 0x46a0000008087848 */ /* 0x000fe40003fe0100 */
[----:B------:R-:W-:-:S05]  /*2f90*/  SEL R3, R14, 0x63400000, !P0 ;  /* 0x634000000e037807 */ /* 0x000fca0004000000 */
[----:B------:R-:W-:Y:S02]  /*2fa0*/  IMAD.IADD R3, R8, 0x1, -R3 ;  /* 0x0000000108037824 */ /* 0x000fe400078e0a03 */
[----:B------:R-:W-:Y:S02]  /*2fb0*/  IMAD.MOV.U32 R8, RZ, RZ, RZ ;  /* 0x000000ffff087224 */ /* 0x000fe400078e00ff */
[----:B------:R-:W-:-:S06]  /*2fc0*/  VIADD R9, R3, 0x7fe00000 ;  /* 0x7fe0000003097836 */ /* 0x000fcc0000000000 */
[----:B------:R-:W-:-:S10]  /*2fd0*/  DMUL R14, R12, R8 ;  /* 0x000000080c0e7228 */ /* 0x000fd40000000000 */
[----:B------:R-:W-:-:S13]  /*2fe0*/  FSETP.GTU.AND P0, PT, |R15|, 1.469367938527859385e-39, PT ;  /* 0x001000000f00780b */ /* 0x000fda0003f0c200 */
[----:B------:R-:W-:Y:S05]  /*2ff0*/  @P0 BRA `(.L_x_44) ;  /* 0x0000000000940947 */ /* 0x000fea0003800000 */
[----:B------:R-:W-:Y:S01]  /*3000*/  DFMA R4, R12, -R4, R10 ;  /* 0x800000040c04722b */ /* 0x000fe2000000000a */
[----:B------:R-:W-:-:S09]  /*3010*/  IMAD.MOV.U32 R8, RZ, RZ, RZ ;  /* 0x000000ffff087224 */ /* 0x000fd200078e00ff */
[C---:B------:R-:W-:Y:S02]  /*3020*/  FSETP.NEU.AND P0, PT, R5.reuse, RZ, PT ;  /* 0x000000ff0500720b */ /* 0x040fe40003f0d000 */
[----:B------:R-:W-:-:S04]  /*3030*/  LOP3.LUT R7, R5, 0x80000000, R7, 0x48, !PT ;  /* 0x8000000005077812 */ /* 0x000fc800078e4807 */
[----:B------:R-:W-:-:S07]  /*3040*/  LOP3.LUT R9, R7, R9, RZ, 0xfc, !PT ;  /* 0x0000000907097212 */ /* 0x000fce00078efcff */
[----:B------:R-:W-:Y:S05]  /*3050*/  @!P0 BRA `(.L_x_44) ;  /* 0x00000000007c8947 */ /* 0x000fea0003800000 */
[----:B------:R-:W-:Y:S01]  /*3060*/  IMAD.MOV R5, RZ, RZ, -R3 ;  /* 0x000000ffff057224 */ /* 0x000fe200078e0a03 */
[----:B------:R-:W-:Y:S01]  /*3070*/  DMUL.RP R8, R12, R8 ;  /* 0x000000080c087228 */ /* 0x000fe20000008000 */
[----:B------:R-:W-:Y:S01]  /*3080*/  IMAD.MOV.U32 R4, RZ, RZ, RZ ;  /* 0x000000ffff047224 */ /* 0x000fe200078e00ff */
[----:B------:R-:W-:-:S05]  /*3090*/  IADD3 R3, PT, PT, -R3, -0x43300000, RZ ;  /* 0xbcd0000003037810 */ /* 0x000fca0007ffe1ff */
[----:B------:R-:W-:-:S03]  /*30a0*/  DFMA R4, R14, -R4, R12 ;  /* 0x800000040e04722b */ /* 0x000fc6000000000c */
[----:B------:R-:W-:-:S07]  /*30b0*/  LOP3.LUT R7, R9, R7, RZ, 0x3c, !PT ;  /* 0x0000000709077212 */ /* 0x000fce00078e3cff */
[----:B------:R-:W-:-:S04]  /*30c0*/  FSETP.NEU.AND P0, PT, |R5|, R3, PT ;  /* 0x000000030500720b */ /* 0x000fc80003f0d200 */
[----:B------:R-:W-:Y:S02]  /*30d0*/  FSEL R14, R8, R14, !P0 ;  /* 0x0000000e080e7208 */ /* 0x000fe40004000000 */
[----:B------:R-:W-:Y:S01]  /*30e0*/  FSEL R15, R7, R15, !P0 ;  /* 0x0000000f070f7208 */ /* 0x000fe20004000000 */
[----:B------:R-:W-:Y:S06]  /*30f0*/  BRA `(.L_x_44) ;  /* 0x0000000000547947 */ /* 0x000fec0003800000 */
.L_x_43:
[----:B------:R-:W-:-:S14]  /*3100*/  DSETP.NAN.AND P0, PT, R8, R8, PT ;  /* 0x000000080800722a */ /* 0x000fdc0003f08000 */
[----:B------:R-:W-:Y:S05]  /*3110*/  @P0 BRA `(.L_x_45) ;  /* 0x0000000000440947 */ /* 0x000fea0003800000 */
[----:B------:R-:W-:-:S14]  /*3120*/  DSETP.NAN.AND P0, PT, R6, R6, PT ;  /* 0x000000060600722a */ /* 0x000fdc0003f08000 */
[----:B------:R-:W-:Y:S05]  /*3130*/  @P0 BRA `(.L_x_46) ;  /* 0x0000000000300947 */ /* 0x000fea0003800000 */
[----:B------:R-:W-:Y:S01]  /*3140*/  ISETP.NE.AND P0, PT, R31, R16, PT ;  /* 0x000000101f00720c */ /* 0x000fe20003f05270 */
[----:B------:R-:W-:Y:S02]  /*3150*/  IMAD.MOV.U32 R14, RZ, RZ, 0x0 ;  /* 0x00000000ff0e7424 */ /* 0x000fe400078e00ff */
[----:B------:R-:W-:-:S10]  /*3160*/  IMAD.MOV.U32 R15, RZ, RZ, -0x80000 ;  /* 0xfff80000ff0f7424 */ /* 0x000fd400078e00ff */
[----:B------:R-:W-:Y:S05]  /*3170*/  @!P0 BRA `(.L_x_44) ;  /* 0x0000000000348947 */ /* 0x000fea0003800000 */
[----:B------:R-:W-:Y:S02]  /*3180*/  ISETP.NE.AND P0, PT, R31, 0x7ff00000, PT ;  /* 0x7ff000001f00780c */ /* 0x000fe40003f05270 */
[----:B------:R-:W-:Y:S02]  /*3190*/  LOP3.LUT R15, R9, 0x80000000, R7, 0x48, !PT ;  /* 0x80000000090f7812 */ /* 0x000fe400078e4807 */
[----:B------:R-:W-:-:S13]  /*31a0*/  ISETP.EQ.OR P0, PT, R16, RZ, !P0 ;  /* 0x000000ff1000720c */ /* 0x000fda0004702670 */
[----:B------:R-:W-:Y:S01]  /*31b0*/  @P0 LOP3.LUT R3, R15, 0x7ff00000, RZ, 0xfc, !PT ;  /* 0x7ff000000f030812 */ /* 0x000fe200078efcff */
[----:B------:R-:W-:Y:S02]  /*31c0*/  @!P0 IMAD.MOV.U32 R14, RZ, RZ, RZ ;  /* 0x000000ffff0e8224 */ /* 0x000fe400078e00ff */
[----:B------:R-:W-:Y:S02]  /*31d0*/  @P0 IMAD.MOV.U32 R14, RZ, RZ, RZ ;  /* 0x000000ffff0e0224 */ /* 0x000fe400078e00ff */
[----:B------:R-:W-:Y:S01]  /*31e0*/  @P0 IMAD.MOV.U32 R15, RZ, RZ, R3 ;  /* 0x000000ffff0f0224 */ /* 0x000fe200078e0003 */
[----:B------:R-:W-:Y:S06]  /*31f0*/  BRA `(.L_x_44) ;  /* 0x0000000000147947 */ /* 0x000fec0003800000 */
.L_x_46:
[----:B------:R-:W-:Y:S01]  /*3200*/  LOP3.LUT R15, R7, 0x80000, RZ, 0xfc, !PT ;  /* 0x00080000070f7812 */ /* 0x000fe200078efcff */
[----:B------:R-:W-:Y:S01]  /*3210*/  IMAD.MOV.U32 R14, RZ, RZ, R6 ;  /* 0x000000ffff0e7224 */ /* 0x000fe200078e0006 */
[----:B------:R-:W-:Y:S06]  /*3220*/  BRA `(.L_x_44) ;  /* 0x0000000000087947 */ /* 0x000fec0003800000 */
.L_x_45:
[----:B------:R-:W-:Y:S01]  /*3230*/  LOP3.LUT R15, R9, 0x80000, RZ, 0xfc, !PT ;  /* 0x00080000090f7812 */ /* 0x000fe200078efcff */
[----:B------:R-:W-:-:S07]  /*3240*/  IMAD.MOV.U32 R14, RZ, RZ, R8 ;  /* 0x000000ffff0e7224 */ /* 0x000fce00078e0008 */
.L_x_44:
[----:B------:R-:W-:Y:S05]  /*3250*/  BSYNC.RECONVERGENT B1 ;  /* 0x0000000000017941 */ /* 0x000fea0003800200 */
.L_x_42:
[----:B------:R-:W-:Y:S02]  /*3260*/  IMAD.MOV.U32 R4, RZ, RZ, R0 ;  /* 0x000000ffff047224 */ /* 0x000fe400078e0000 */
[----:B------:R-:W-:-:S04]  /*3270*/  IMAD.MOV.U32 R5, RZ, RZ, 0x0 ;  /* 0x00000000ff057424 */ /* 0x000fc800078e00ff */
[----:B------:R-:W-:Y:S05]  /*3280*/  RET.REL.NODEC R4 `(_Z7moveAntPdS_jjddS_Pi) ;  /* 0xffffffcc045c7950 */ /* 0x000fea0003c3ffff */
        .type           $_Z7moveAntPdS_jjddS_Pi$__internal_accurate_pow,@function
        .size           $_Z7moveAntPdS_jjddS_Pi$__internal_accurate_pow,(.L_x_62 - $_Z7moveAntPdS_jjddS_Pi$__internal_accurate_pow)
$_Z7moveAntPdS_jjddS_Pi$__internal_accurate_pow:
[----:B------:R-:W-:Y:S01]  /*3290*/  ISETP.GT.U32.AND P0, PT, R53, 0xfffff, PT ;  /* 0x000fffff3500780c */ /* 0x000fe20003f04070 */
[----:B------:R-:W-:Y:S01]  /*32a0*/  IMAD.MOV.U32 R4, RZ, RZ, R10 ;  /* 0x000000ffff047224 */ /* 0x000fe200078e000a */
[----:B------:R-:W-:Y:S01]  /*32b0*/  UMOV UR4, 0x7d2cafe2 ;  /* 0x7d2cafe200047882 */ /* 0x000fe20000000000 */
[----:B------:R-:W-:Y:S01]  /*32c0*/  IMAD.MOV.U32 R5, RZ, RZ, R53 ;  /* 0x000000ffff057224 */ /* 0x000fe200078e0035 */
[----:B------:R-:W-:Y:S01]  /*32d0*/  UMOV UR5, 0x3eb0f5ff ;  /* 0x3eb0f5ff00057882 */ /* 0x000fe20000000000 */
[----:B------:R-:W-:Y:S01]  /*32e0*/  IMAD.MOV.U32 R12, RZ, RZ, RZ ;  /* 0x000000ffff0c7224 */ /* 0x000fe200078e00ff */
[----:B------:R-:W-:Y:S01]  /*32f0*/  UMOV UR6, 0x3b39803f ;  /* 0x3b39803f00067882 */ /* 0x000fe20000000000 */
[----:B------:R-:W-:-:S06]  /*3300*/  UMOV UR7, 0x3c7abc9e ;  /* 0x3c7abc9e00077882 */ /* 0x000fcc0000000000 */
[----:B------:R-:W-:Y:S01]  /*3310*/  @!P0 DMUL R48, R4, 1.80143985094819840000e+16 ;  /* 0x4350000004308828 */ /* 0x000fe20000000000 */
[--C-:B------:R-:W-:Y:S01]  /*3320*/  IMAD.MOV.U32 R4, RZ, RZ, R53.reuse ;  /* 0x000000ffff047224 */ /* 0x100fe200078e0035 */
[----:B------:R-:W-:-:S08]  /*3330*/  SHF.R.U32.HI R53, RZ, 0x14, R53 ;  /* 0x00000014ff357819 */ /* 0x000fd00000011635 */
[----:B------:R-:W-:Y:S01]  /*3340*/  @!P0 IMAD.MOV.U32 R4, RZ, RZ, R49 ;  /* 0x000000ffff048224 */ /* 0x000fe200078e0031 */
[----:B------:R-:W-:-:S04]  /*3350*/  @!P0 LEA.HI R53, R49, 0xffffffca, RZ, 0xc ;  /* 0xffffffca31358811 */ /* 0x000fc800078f60ff */
[----:B------:R-:W-:-:S04]  /*3360*/  LOP3.LUT R4, R4, 0x800fffff, RZ, 0xc0, !PT ;  /* 0x800fffff04047812 */ /* 0x000fc800078ec0ff */
[----:B------:R-:W-:Y:S01]  /*3370*/  LOP3.LUT R5, R4, 0x3ff00000, RZ, 0xfc, !PT ;  /* 0x3ff0000004057812 */ /* 0x000fe200078efcff */
[----:B------:R-:W-:Y:S02]  /*3380*/  IMAD.MOV.U32 R4, RZ, RZ, R10 ;  /* 0x000000ffff047224 */ /* 0x000fe400078e000a */
[----:B------:R-:W-:Y:S01]  /*3390*/  @!P0 IMAD.MOV.U32 R4, RZ, RZ, R48 ;  /* 0x000000ffff048224 */ /* 0x000fe200078e0030 */
[----:B------:R-:W-:-:S13]  /*33a0*/  ISETP.GE.U32.AND P1, PT, R5, 0x3ff6a09f, PT ;  /* 0x3ff6a09f0500780c */ /* 0x000fda0003f26070 */
[----:B------:R-:W-:-:S04]  /*33b0*/  @P1 VIADD R11, R5, 0xfff00000 ;  /* 0xfff00000050b1836 */ /* 0x000fc80000000000 */
[----:B------:R-:W-:-:S06]  /*33c0*/  @P1 IMAD.MOV.U32 R5, RZ, RZ, R11 ;  /* 0x000000ffff051224 */ /* 0x000fcc00078e000b */
[C---:B------:R-:W-:Y:S02]  /*33d0*/  DADD R20, R4.reuse, 1 ;  /* 0x3ff0000004147429 */ /* 0x040fe40000000000 */
[----:B------:R-:W-:-:S04]  /*33e0*/  DADD R4, R4, -1 ;  /* 0xbff0000004047429 */ /* 0x000fc80000000000 */
[----:B------:R-:W0:Y:S02]  /*33f0*/  MUFU.RCP64H R13, R21 ;  /* 0x00000015000d7308 */ /* 0x000e240000001800 */
[----:B0-----:R-:W-:-:S08]  /*3400*/  DFMA R10, -R20, R12, 1 ;  /* 0x3ff00000140a742b */ /* 0x001fd0000000010c */
[----:B------:R-:W-:-:S08]  /*3410*/  DFMA R10, R10, R10, R10 ;  /* 0x0000000a0a0a722b */ /* 0x000fd0000000000a */
[----:B------:R-:W-:Y:S01]  /*3420*/  DFMA R10, R12, R10, R12 ;  /* 0x0000000a0c0a722b */ /* 0x000fe2000000000c */
[----:B------:R-:W-:Y:S02]  /*3430*/  IMAD.MOV.U32 R12, RZ, RZ, 0x41ad3b5a ;  /* 0x41ad3b5aff0c7424 */ /* 0x000fe400078e00ff */
[----:B------:R-:W-:-:S05]  /*3440*/  IMAD.MOV.U32 R13, RZ, RZ, 0x3ed0f5d2 ;  /* 0x3ed0f5d2ff0d7424 */ /* 0x000fca00078e00ff */
[----:B------:R-:W-:-:S08]  /*3450*/  DMUL R46, R4, R10 ;  /* 0x0000000a042e7228 */ /* 0x000fd00000000000 */
[----:B------:R-:W-:-:S08]  /*3460*/  DFMA R46, R4, R10, R46 ;  /* 0x0000000a042e722b */ /* 0x000fd0000000002e */
[----:B------:R-:W-:Y:S02]  /*3470*/  DMUL R14, R46, R46 ;  /* 0x0000002e2e0e7228 */ /* 0x000fe40000000000 */
[----:B------:R-:W-:-:S06]  /*3480*/  DADD R44, R4, -R46 ;  /* 0x00000000042c7229 */ /* 0x000fcc000000082e */
[----:B------:R-:W-:Y:S01]  /*3490*/  DFMA R12, R14, UR4, R12 ;  /* 0x000000040e0c7c2b */ /* 0x000fe2000800000c */
[----:B------:R-:W-:Y:S01]  /*34a0*/  UMOV UR4, 0x75488a3f ;  /* 0x75488a3f00047882 */ /* 0x000fe20000000000 */
[----:B------:R-:W-:Y:S01]  /*34b0*/  UMOV UR5, 0x3ef3b20a ;  /* 0x3ef3b20a00057882 */ /* 0x000fe20000000000 */
[----:B------:R-:W-:-:S05]  /*34c0*/  DADD R44, R44, R44 ;  /* 0x000000002c2c7229 */ /* 0x000fca000000002c */
[----:B------:R-:W-:Y:S01]  /*34d0*/  DFMA R12, R14, R12, UR4 ;  /* 0x000000040e0c7e2b */ /* 0x000fe2000800000c */
[----:B------:R-:W-:Y:S01]  /*34e0*/  UMOV UR4, 0xe4faecd5 ;  /* 0xe4faecd500047882 */ /* 0x000fe20000000000 */
[----:B------:R-:W-:Y:S01]  /*34f0*/  UMOV UR5, 0x3f1745cd ;  /* 0x3f1745cd00057882 */ /* 0x000fe20000000000 */
[----:B------:R-:W-:-:S05]  /*3500*/  DFMA R44, R4, -R46, R44 ;  /* 0x8000002e042c722b */ /* 0x000fca000000002c */
[----:B------:R-:W-:Y:S01]  /*3510*/  DFMA R12, R14, R12, UR4 ;  /* 0x000000040e0c7e2b */ /* 0x000fe2000800000c */
[----:B------:R-:W-:Y:S01]  /*3520*/  UMOV UR4, 0x258a578b ;  /* 0x258a578b00047882 */ /* 0x000fe20000000000 */
[----:B------:R-:W-:Y:S01]  /*3530*/  UMOV UR5, 0x3f3c71c7 ;  /* 0x3f3c71c700057882 */ /* 0x000fe20000000000 */
[----:B------:R-:W-:Y:S02]  /*3540*/  DMUL R44, R10, R44 ;  /* 0x0000002c0a2c7228 */ /* 0x000fe40000000000 */
[----:B------:R-:W-:-:S03]  /*3550*/  DMUL R10, R46, R46 ;  /* 0x0000002e2e0a7228 */ /* 0x000fc60000000000 */
[----:B------:R-:W-:Y:S01]  /*3560*/  DFMA R12, R14, R12, UR4 ;  /* 0x000000040e0c7e2b */ /* 0x000fe2000800000c */
[----:B------:R-:W-:Y:S01]  /*3570*/  UMOV UR4, 0x9242b910 ;  /* 0x9242b91000047882 */ /* 0x000fe20000000000 */
[----:B------:R-:W-:-:S06]  /*3580*/  UMOV UR5, 0x3f624924 ;  /* 0x3f62492400057882 */ /* 0x000fcc0000000000 */
[----:B------:R-:W-:Y:S01]  /*3590*/  DFMA R12, R14, R12, UR4 ;  /* 0x000000040e0c7e2b */ /* 0x000fe2000800000c */
[----:B------:R-:W-:Y:S01]  /*35a0*/  UMOV UR4, 0x99999dfb ;  /* 0x99999dfb00047882 */ /* 0x000fe20000000000 */
[----:B------:R-:W-:-:S06]  /*35b0*/  UMOV UR5, 0x3f899999 ;  /* 0x3f89999900057882 */ /* 0x000fcc0000000000 */
[----:B------:R-:W-:Y:S01]  /*35c0*/  DFMA R12, R14, R12, UR4 ;  /* 0x000000040e0c7e2b */ /* 0x000fe2000800000c */
[----:B------:R-:W-:Y:S01]  /*35d0*/  UMOV UR4, 0x55555555 ;  /* 0x5555555500047882 */ /* 0x000fe20000000000 */
[----:B------:R-:W-:-:S06]  /*35e0*/  UMOV UR5, 0x3fb55555 ;  /* 0x3fb5555500057882 */ /* 0x000fcc0000000000 */
[----:B------:R-:W-:-:S08]  /*35f0*/  DFMA R4, R14, R12, UR4 ;  /* 0x000000040e047e2b */ /* 0x000fd0000800000c */
[----:B------:R-:W-:Y:S01]  /*3600*/  DADD R20, -R4, UR4 ;  /* 0x0000000404147e29 */ /* 0x000fe20008000100 */
[----:B------:R-:W-:Y:S01]  /*3610*/  UMOV UR4, 0xb9e7b0 ;  /* 0x00b9e7b000047882 */ /* 0x000fe20000000000 */
[----:B------:R-:W-:-:S06]  /*3620*/  UMOV UR5, 0x3c46a4cb ;  /* 0x3c46a4cb00057882 */ /* 0x000fcc0000000000 */
[----:B------:R-:W-:Y:S02]  /*3630*/  DFMA R20, R14, R12, R20 ;  /* 0x0000000c0e14722b */ /* 0x000fe40000000014 */
[----:B------:R-:W-:Y:S01]  /*3640*/  DFMA R14, R46, R46, -R10 ;  /* 0x0000002e2e0e722b */ /* 0x000fe2000000080a */
[----:B------:R-:W-:Y:S02]  /*3650*/  VIADD R13, R45, 0x100000 ;  /* 0x001000002d0d7836 */ /* 0x000fe40000000000 */
[----:B------:R-:W-:-:S03]  /*3660*/  IMAD.MOV.U32 R12, RZ, RZ, R44 ;  /* 0x000000ffff0c7224 */ /* 0x000fc600078e002c */
[----:B------:R-:W-:Y:S01]  /*3670*/  DADD R20, R20, -UR4 ;  /* 0x8000000414147e29 */ /* 0x000fe20008000000 */
[----:B------:R-:W-:Y:S01]  /*3680*/  UMOV UR4, 0x80000000 ;  /* 0x8000000000047882 */ /* 0x000fe20000000000 */
[----:B------:R-:W-:Y:S01]  /*3690*/  UMOV UR5, 0x43300000 ;  /* 0x4330000000057882 */ /* 0x000fe20000000000 */
[C---:B------:R-:W-:Y:S02]  /*36a0*/  DFMA R12, R46.reuse, R12, R14 ;  /* 0x0000000c2e0c722b */ /* 0x040fe4000000000e */
[----:B------:R-:W-:-:S08]  /*36b0*/  DMUL R14, R46, R10 ;  /* 0x0000000a2e0e7228 */ /* 0x000fd00000000000 */
[----:B------:R-:W-:-:S08]  /*36c0*/  DFMA R42, R46, R10, -R14 ;  /* 0x0000000a2e2a722b */ /* 0x000fd0000000080e */
[----:B------:R-:W-:Y:S02]  /*36d0*/  DFMA R42, R44, R10, R42 ;  /* 0x0000000a2c2a722b */ /* 0x000fe4000000002a */
[----:B------:R-:W-:-:S06]  /*36e0*/  DADD R10, R4, R20 ;  /* 0x00000000040a7229 */ /* 0x000fcc0000000014 */
[----:B------:R-:W-:Y:S02]  /*36f0*/  DFMA R12, R46, R12, R42 ;  /* 0x0000000c2e0c722b */ /* 0x000fe4000000002a */
[----:B------:R-:W-:Y:S02]  /*3700*/  DADD R42, R4, -R10 ;  /* 0x00000000042a7229 */ /* 0x000fe4000000080a */
[----:B------:R-:W-:-:S06]  /*3710*/  DMUL R4, R10, R14 ;  /* 0x0000000e0a047228 */ /* 0x000fcc0000000000 */
[----:B------:R-:W-:Y:S02]  /*3720*/  DADD R42, R20, R42 ;  /* 0x00000000142a7229 */ /* 0x000fe4000000002a */
[----:B------:R-:W-:-:S08]  /*3730*/  DFMA R20, R10, R14, -R4 ;  /* 0x0000000e0a14722b */ /* 0x000fd00000000804 */
[----:B------:R-:W-:-:S08]  /*3740*/  DFMA R12, R10, R12, R20 ;  /* 0x0000000c0a0c722b */ /* 0x000fd00000000014 */
[----:B------:R-:W-:-:S08]  /*3750*/  DFMA R42, R42, R14, R12 ;  /* 0x0000000e2a2a722b */ /* 0x000fd0000000000c */
[----:B------:R-:W-:-:S08]  /*3760*/  DADD R12, R4, R42 ;  /* 0x00000000040c7229 */ /* 0x000fd0000000002a */
[--C-:B------:R-:W-:Y:S02]  /*3770*/  DADD R10, R46, R12.reuse ;  /* 0x000000002e0a7229 */ /* 0x100fe4000000000c */
[----:B------:R-:W-:-:S06]  /*3780*/  DADD R4, R4, -R12 ;  /* 0x0000000004047229 */ /* 0x000fcc000000080c */
[----:B------:R-:W-:Y:S02]  /*3790*/  DADD R46, R46, -R10 ;  /* 0x000000002e2e7229 */ /* 0x000fe4000000080a */
[----:B------:R-:W-:-:S06]  /*37a0*/  DADD R4, R42, R4 ;  /* 0x000000002a047229 */ /* 0x000fcc0000000004 */
[----:B------:R-:W-:Y:S01]  /*37b0*/  DADD R46, R12, R46 ;  /* 0x000000000c2e7229 */ /* 0x000fe2000000002e */
[C---:B------:R-:W-:Y:S02]  /*37c0*/  VIADD R12, R53.reuse, 0xfffffc01 ;  /* 0xfffffc01350c7836 */ /* 0x040fe40000000000 */
[----:B------:R-:W-:Y:S02]  /*37d0*/  @P1 VIADD R12, R53, 0xfffffc02 ;  /* 0xfffffc02350c1836 */ /* 0x000fe40000000000 */
[----:B------:R-:W-:-:S03]  /*37e0*/  IMAD.MOV.U32 R13, RZ, RZ, 0x43300000 ;  /* 0x43300000ff0d7424 */ /* 0x000fc600078e00ff */
[----:B------:R-:W-:Y:S01]  /*37f0*/  DADD R4, R4, R46 ;  /* 0x0000000004047229 */ /* 0x000fe2000000002e */
[----:B------:R-:W-:Y:S01]  /*3800*/  LOP3.LUT R12, R12, 0x80000000, RZ, 0x3c, !PT ;  /* 0x800000000c0c7812 */ /* 0x000fe200078e3cff */
[----:B------:R-:W-:-:S04]  /*3810*/  IMAD.MOV.U32 R53, RZ, RZ, R3 ;  /* 0x000000ffff357224 */ /* 0x000fc800078e0003 */
[----:B------:R-:W-:Y:S01]  /*3820*/  IMAD.SHL.U32 R3, R53, 0x2, RZ ;  /* 0x0000000235037824 */ /* 0x000fe200078e00ff */
[----:B------:R-:W-:Y:S01]  /*3830*/  DADD R12, R12, -UR4 ;  /* 0x800000040c0c7e29 */ /* 0x000fe20008000000 */
[----:B------:R-:W-:Y:S01]  /*3840*/  UMOV UR4, 0xfefa39ef ;  /* 0xfefa39ef00047882 */ /* 0x000fe20000000000 */
[----:B------:R-:W-:Y:S01]  /*3850*/  DADD R44, R44, R4 ;  /* 0x000000002c2c7229 */ /* 0x000fe20000000004 */
[----:B------:R-:W-:Y:S01]  /*3860*/  UMOV UR5, 0x3fe62e42 ;  /* 0x3fe62e4200057882 */ /* 0x000fe20000000000 */
[----:B------:R-:W-:-:S06]  /*3870*/  ISETP.GT.U32.AND P0, PT, R3, -0x2000001, PT ;  /* 0xfdffffff0300780c */ /* 0x000fcc0003f04070 */
[----:B------:R-:W-:-:S08]  /*3880*/  DADD R14, R10, R44 ;  /* 0x000000000a0e7229 */ /* 0x000fd0000000002c */
[--C-:B------:R-:W-:Y:S02]  /*3890*/  DFMA R4, R12, UR4, R14.reuse ;  /* 0x000000040c047c2b */ /* 0x100fe4000800000e */
[----:B------:R-:W-:-:S06]  /*38a0*/  DADD R20, R10, -R14 ;  /* 0x000000000a147229 */ /* 0x000fcc000000080e */
[----:B------:R-:W-:Y:S02]  /*38b0*/  DFMA R10, R12, -UR4, R4 ;  /* 0x800000040c0a7c2b */ /* 0x000fe40008000004 */
[----:B------:R-:W-:-:S06]  /*38c0*/  DADD R20, R44, R20 ;  /* 0x000000002c147229 */ /* 0x000fcc0000000014 */
[----:B------:R-:W-:-:S08]  /*38d0*/  DADD R10, -R14, R10 ;  /* 0x000000000e0a7229 */ /* 0x000fd0000000010a */
[----:B------:R-:W-:Y:S01]  /*38e0*/  DADD R10, R20, -R10 ;  /* 0x00000000140a7229 */ /* 0x000fe2000000080a */
[----:B------:R-:W-:Y:S01]  /*38f0*/  LOP3.LUT R21, R53, 0xff0fffff, RZ, 0xc0, !PT ;  /* 0xff0fffff35157812 */ /* 0x000fe200078ec0ff */
[----:B------:R-:W-:-:S03]  /*3900*/  IMAD.MOV.U32 R20, RZ, RZ, R52 ;  /* 0x000000ffff147224 */ /* 0x000fc600078e0034 */
[----:B------:R-:W-:-:S03]  /*3910*/  SEL R21, R21, R53, P0 ;  /* 0x0000003515157207 */ /* 0x000fc60000000000 */
[----:B------:R-:W-:-:S08]  /*3920*/  DFMA R12, R12, UR6, R10 ;  /* 0x000000060c0c7c2b */ /* 0x000fd0000800000a */
[----:B------:R-:W-:-:S08]  /*3930*/  DADD R10, R4, R12 ;  /* 0x00000000040a7229 */ /* 0x000fd0000000000c */
[----:B------:R-:W-:Y:S02]  /*3940*/  DADD R4, R4, -R10 ;  /* 0x0000000004047229 */ /* 0x000fe4000000080a */
[----:B------:R-:W-:-:S06]  /*3950*/  DMUL R42, R10, R20 ;  /* 0x000000140a2a7228 */ /* 0x000fcc0000000000 */
[----:B------:R-:W-:Y:S02]  /*3960*/  DADD R4, R12, R4 ;  /* 0x000000000c047229 */ /* 0x000fe40000000004 */
[----:B------:R-:W-:-:S08]  /*3970*/  DFMA R10, R10, R20, -R42 ;  /* 0x000000140a0a722b */ /* 0x000fd0000000082a */
[----:B------:R-:W-:Y:S01]  /*3980*/  DFMA R20, R4, R20, R10 ;  /* 0x000000140414722b */ /* 0x000fe2000000000a */
[----:B------:R-:W-:Y:S02]  /*3990*/  IMAD.MOV.U32 R4, RZ, RZ, 0x652b82fe ;  /* 0x652b82feff047424 */ /* 0x000fe400078e00ff */
[----:B------:R-:W-:-:S05]  /*39a0*/  IMAD.MOV.U32 R5, RZ, RZ, 0x3ff71547 ;  /* 0x3ff71547ff057424 */ /* 0x000fca00078e00ff */
[----:B------:R-:W-:-:S08]  /*39b0*/  DADD R10, R42, R20 ;  /* 0x000000002a0a7229 */ /* 0x000fd00000000014 */
[----:B------:R-:W-:Y:S02]  /*39c0*/  DFMA R4, R10, R4, 6.75539944105574400000e+15 ;  /* 0x433800000a04742b */ /* 0x000fe40000000004 */
[----:B------:R-:W-:Y:S01]  /*39d0*/  FSETP.GEU.AND P0, PT, |R11|, 4.1917929649353027344, PT ;  /* 0x4086232b0b00780b */ /* 0x000fe20003f0e200 */
[----:B------:R-:W-:-:S05]  /*39e0*/  DADD R42, R42, -R10 ;  /* 0x000000002a2a7229 */ /* 0x000fca000000080a */
[----:B------:R-:W-:-:S03]  /*39f0*/  DADD R14, R4, -6.75539944105574400000e+15 ;  /* 0xc3380000040e7429 */ /* 0x000fc60000000000 */
[----:B------:R-:W-:-:S05]  /*3a00*/  DADD R20, R20, R42 ;  /* 0x0000000014147229 */ /* 0x000fca000000002a */
[----:B------:R-:W-:Y:S01]  /*3a10*/  DFMA R12, R14, -UR4, R10 ;  /* 0x800000040e0c7c2b */ /* 0x000fe2000800000a */
[----:B------:R-:W-:Y:S01]  /*3a20*/  UMOV UR4, 0x3b39803f ;  /* 0x3b39803f00047882 */ /* 0x000fe20000000000 */
[----:B------:R-:W-:-:S06]  /*3a30*/  UMOV UR5, 0x3c7abc9e ;  /* 0x3c7abc9e00057882 */ /* 0x000fcc0000000000 */
[----:B------:R-:W-:Y:S01]  /*3a40*/  DFMA R12, R14, -UR4, R12 ;  /* 0x800000040e0c7c2b */ /* 0x000fe2000800000c */
[----:B------:R-:W-:Y:S01]  /*3a50*/  UMOV UR4, 0x69ce2bdf ;  /* 0x69ce2bdf00047882 */ /* 0x000fe20000000000 */
[----:B------:R-:W-:Y:S01]  /*3a60*/  IMAD.MOV.U32 R14, RZ, RZ, -0x35dec16 ;  /* 0xfca213eaff0e7424 */ /* 0x000fe200078e00ff */
[----:B------:R-:W-:Y:S01]  /*3a70*/  UMOV UR5, 0x3e5ade15 ;  /* 0x3e5ade1500057882 */ /* 0x000fe20000000000 */
[----:B------:R-:W-:-:S06]  /*3a80*/  IMAD.MOV.U32 R15, RZ, RZ, 0x3e928af3 ;  /* 0x3e928af3ff0f7424 */ /* 0x000fcc00078e00ff */
[----:B------:R-:W-:Y:S01]  /*3a90*/  DFMA R14, R12, UR4, R14 ;  /* 0x000000040c0e7c2b */ /* 0x000fe2000800000e */
        /* <DEDUP_REMOVED lines=24> */
[----:B------:R-:W-:-:S08]  /*3c20*/  DFMA R14, R12, R14, 1 ;  /* 0x3ff000000c0e742b */ /* 0x000fd0000000000e */
[----:B------:R-:W-:-:S10]  /*3c30*/  DFMA R14, R12, R14, 1 ;  /* 0x3ff000000c0e742b */ /* 0x000fd4000000000e */
[----:B------:R-:W-:Y:S02]  /*3c40*/  IMAD R13, R4, 0x100000, R15 ;  /* 0x00100000040d7824 */ /* 0x000fe400078e020f */
[----:B------:R-:W-:Y:S01]  /*3c50*/  IMAD.MOV.U32 R12, RZ, RZ, R14 ;  /* 0x000000ffff0c7224 */ /* 0x000fe200078e000e */
[----:B------:R-:W-:Y:S06]  /*3c60*/  @!P0 BRA `(.L_x_47) ;  /* 0x0000000000308947 */ /* 0x000fec0003800000 */
[----:B------:R-:W-:Y:S01]  /*3c70*/  FSETP.GEU.AND P1, PT, |R11|, 4.2275390625, PT ;  /* 0x408748000b00780b */ /* 0x000fe20003f2e200 */
[C---:B------:R-:W-:Y:S02]  /*3c80*/  DADD R12, R10.reuse, +INF ;  /* 0x7ff000000a0c7429 */ /* 0x040fe40000000000 */
[----:B------:R-:W-:-:S08]  /*3c90*/  DSETP.GEU.AND P0, PT, R10, RZ, PT ;  /* 0x000000ff0a00722a */ /* 0x000fd00003f0e000 */
[----:B------:R-:W-:Y:S02]  /*3ca0*/  FSEL R12, R12, RZ, P0 ;  /* 0x000000ff0c0c7208 */ /* 0x000fe40000000000 */
[----:B------:R-:W-:Y:S02]  /*3cb0*/  @!P1 LEA.HI R3, R4, R4, RZ, 0x1 ;  /* 0x0000000404039211 */ /* 0x000fe400078f08ff */
[----:B------:R-:W-:Y:S02]  /*3cc0*/  FSEL R13, R13, RZ, P0 ;  /* 0x000000ff0d0d7208 */ /* 0x000fe40000000000 */
[----:B------:R-:W-:-:S05]  /*3cd0*/  @!P1 SHF.R.S32.HI R3, RZ, 0x1, R3 ;  /* 0x00000001ff039819 */ /* 0x000fca0000011403 */
[----:B------:R-:W-:Y:S02]  /*3ce0*/  @!P1 IMAD.IADD R4, R4, 0x1, -R3 ;  /* 0x0000000104049824 */ /* 0x000fe400078e0a03 */
[----:B------:R-:W-:-:S03]  /*3cf0*/  @!P1 IMAD R15, R3, 0x100000, R15 ;  /* 0x00100000030f9824 */ /* 0x000fc600078e020f */
[----:B------:R-:W-:Y:S01]  /*3d00*/  @!P1 LEA R5, R4, 0x3ff00000, 0x14 ;  /* 0x3ff0000004059811 */ /* 0x000fe200078ea0ff */
[----:B------:R-:W-:-:S06]  /*3d10*/  @!P1 IMAD.MOV.U32 R4, RZ, RZ, RZ ;  /* 0x000000ffff049224 */ /* 0x000fcc00078e00ff */
[----:B------:R-:W-:-:S11]  /*3d20*/  @!P1 DMUL R12, R14, R4 ;  /* 0x000000040e0c9228 */ /* 0x000fd60000000000 */
.L_x_47:
[----:B------:R-:W-:Y:S01]  /*3d30*/  DFMA R20, R20, R12, R12 ;  /* 0x0000000c1414722b */ /* 0x000fe2000000000c */
[----:B------:R-:W-:Y:S01]  /*3d40*/  IMAD.MOV.U32 R4, RZ, RZ, R0 ;  /* 0x000000ffff047224 */ /* 0x000fe200078e0000 */
[----:B------:R-:W-:Y:S01]  /*3d50*/  DSETP.NEU.AND P0, PT, |R12|, +INF , PT ;  /* 0x7ff000000c00742a */ /* 0x000fe20003f0d200 */
[----:B------:R-:W-:-:S07]  /*3d60*/  IMAD.MOV.U32 R5, RZ, RZ, 0x0 ;  /* 0x00000000ff057424 */ /* 0x000fce00078e00ff */
[----:B------:R-:W-:Y:S02]  /*3d70*/  FSEL R10, R12, R20, !P0 ;  /* 0x000000140c0a7208 */ /* 0x000fe40004000000 */
[----:B------:R-:W-:Y:S01]  /*3d80*/  FSEL R11, R13, R21, !P0 ;  /* 0x000000150d0b7208 */ /* 0x000fe20004000000 */
[----:B------:R-:W-:Y:S06]  /*3d90*/  RET.REL.NODEC R4 `(_Z7moveAntPdS_jjddS_Pi) ;  /* 0xffffffc004987950 */ /* 0x000fec0003c3ffff */
.L_x_48:
[----:B------:R-:W-:-:S00]  /*3da0*/  BRA `(.L_x_48) ;  /* 0xfffffffc00fc7947 */ /* 0x000fc0000383ffff */
[----:B------:R-:W-:-:S00]  /*3db0*/  NOP ;  /* 0x0000000000007918 */ /* 0x000fc00000000000 */
        /* <DEDUP_REMOVED lines=12> */
.L_x_62:


//--------------------- .text._Z22evaporateFermoneKernelPdjd --------------------------
	.section	.text._Z22evaporateFermoneKernelPdjd,"ax",@progbits
	.align	128
        .global         _Z22evaporateFermoneKernelPdjd
        .type           _Z22evaporateFermoneKernelPdjd,@function
        .size           _Z22evaporateFermoneKernelPdjd,(.L_x_65 - _Z22evaporateFermoneKernelPdjd)
        .other          _Z22evaporateFermoneKernelPdjd,@"STO_CUDA_ENTRY STV_DEFAULT"
_Z22evaporateFermoneKernelPdjd:
.text._Z22evaporateFermoneKernelPdjd:
[----:B------:R-:W-:Y:S01]  /*0000*/  LDC R1, c[0x0][0x37c] ;  /* 0x0000df00ff017b82 */ /* 0x000fe20000000800 */
[----:B------:R-:W0:Y:S01]  /*0010*/  S2R R5, SR_TID.X ;  /* 0x0000000000057919 */ /* 0x000e220000002100 */
[----:B------:R-:W0:Y:S02]  /*0020*/  LDCU UR4, c[0x0][0x388] ;  /* 0x00007100ff0477ac */ /* 0x000e240008000800 */
[----:B0-----:R-:W-:-:S13]  /*0030*/  ISETP.GE.U32.AND P0, PT, R5, UR4, PT ;  /* 0x0000000405007c0c */ /* 0x001fda000bf06070 */
[----:B------:R-:W-:Y:S05]  /*0040*/  @P0 EXIT ;  /* 0x000000000000094d */ /* 0x000fea0003800000 */
[----:B------:R-:W0:Y:S01]  /*0050*/  LDC.64 R2, c[0x0][0x380] ;  /* 0x0000e000ff027b82 */ /* 0x000e220000000a00 */
[----:B------:R-:W1:Y:S01]  /*0060*/  LDCU.64 UR4, c[0x0][0x358] ;  /* 0x00006b00ff0477ac */ /* 0x000e620008000a00 */
[----:B------:R-:W2:Y:S01]  /*0070*/  LDCU.64 UR6, c[0x0][0x390] ;  /* 0x00007200ff0677ac */ /* 0x000ea20008000a00 */
[----:B0-----:R-:W-:-:S05]  /*0080*/  IMAD.WIDE.U32 R2, R5, 0x8, R2 ;  /* 0x0000000805027825 */ /* 0x001fca00078e0002 */
[----:B-1----:R-:W2:Y:S02]  /*0090*/  LDG.E.64 R4, desc[UR4][R2.64] ;  /* 0x0000000402047981 */ /* 0x002ea4000c1e1b00 */
[----:B--2---:R-:W-:-:S07]  /*00a0*/  DMUL R4, R4, UR6 ;  /* 0x0000000604047c28 */ /* 0x004fce0008000000 */
[----:B------:R-:W-:Y:S01]  /*00b0*/  STG.E.64 desc[UR4][R2.64], R4 ;  /* 0x0000000402007986 */ /* 0x000fe2000c101b04 */
[----:B------:R-:W-:Y:S05]  /*00c0*/  EXIT ;  /* 0x000000000000794d */ /* 0x000fea0003800000 */
.L_x_49:
        /* <DEDUP_REMOVED lines=11> */
.L_x_65:


//--------------------- .text._Z14scaleMapKernelPdS_dj --------------------------
	.section	.text._Z14scaleMapKernelPdS_dj,"ax",@progbits
	.align	128
        .global         _Z14scaleMapKernelPdS_dj
        .type           _Z14scaleMapKernelPdS_dj,@function
        .size           _Z14scaleMapKernelPdS_dj,(.L_x_63 - _Z14scaleMapKernelPdS_dj)
        .other          _Z14scaleMapKernelPdS_dj,@"STO_CUDA_ENTRY STV_DEFAULT"
_Z14scaleMapKernelPdS_dj:
.text._Z14scaleMapKernelPdS_dj:
[----:B------:R-:W-:Y:S01]  /*0000*/  LDC R1, c[0x0][0x37c] ;  /* 0x0000df00ff017b82 */ /* 0x000fe20000000800 */
[----:B------:R-:W0:Y:S01]  /*0010*/  S2R R0, SR_TID.X ;  /* 0x0000000000007919 */ /* 0x000e220000002100 */
[----:B------:R-:W0:Y:S02]  /*0020*/  LDCU UR4, c[0x0][0x398] ;  /* 0x00007300ff0477ac */ /* 0x000e240008000800 */
[----:B0-----:R-:W-:-:S13]  /*0030*/  ISETP.GE.U32.AND P0, PT, R0, UR4, PT ;  /* 0x0000000400007c0c */ /* 0x001fda000bf06070 */
[----:B------:R-:W-:Y:S05]  /*0040*/  @P0 EXIT ;  /* 0x000000000000094d */ /* 0x000fea0003800000 */
[----:B------:R-:W0:Y:S01]  /*0050*/  LDC.64 R6, c[0x0][0x388] ;  /* 0x0000e200ff067b82 */ /* 0x000e220000000a00 */
[----:B------:R-:W1:Y:S01]  /*0060*/  LDCU.64 UR4, c[0x0][0x358] ;  /* 0x00006b00ff0477ac */ /* 0x000e620008000a00 */
[----:B0-----:R-:W-:-:S06]  /*0070*/  IMAD.WIDE.U32 R6, R0, 0x8, R6 ;  /* 0x0000000800067825 */ /* 0x001fcc00078e0006 */
[----:B-1----:R-:W2:Y:S02]  /*0080*/  LDG.E.64 R6, desc[UR4][R6.64] ;  /* 0x0000000406067981 */ /* 0x002ea4000c1e1b00 */
[----:B--2---:R-:W-:-:S14]  /*0090*/  DSETP.GT.AND P0, PT, R6, RZ, PT ;  /* 0x000000ff0600722a */ /* 0x004fdc0003f04000 */
[----:B------:R-:W-:Y:S05]  /*00a0*/  @!P0 BRA `(.L_x_50) ;  /* 0x0000000000608947 */ /* 0x000fea0003800000 */
[----:B------:R-:W0:Y:S01]  /*00b0*/  MUFU.RCP64H R3, R7 ;  /* 0x0000000700037308 */ /* 0x000e220000001800 */
[----:B------:R-:W-:Y:S01]  /*00c0*/  IMAD.MOV.U32 R2, RZ, RZ, 0x1 ;  /* 0x00000001ff027424 */ /* 0x000fe200078e00ff */
[----:B------:R-:W1:Y:S01]  /*00d0*/  LDCU.64 UR6, c[0x0][0x390] ;  /* 0x00007200ff0677ac */ /* 0x000e620008000a00 */
[----:B------:R-:W2:Y:S01]  /*00e0*/  LDC R10, c[0x0][0x394] ;  /* 0x0000e500ff0a7b82 */ /* 0x000ea20000000800 */
[----:B------:R-:W-:Y:S03]  /*00f0*/  BSSY.RECONVERGENT B0, `(.L_x_51) ;  /* 0x000000f000007945 */ /* 0x000fe60003800200 */
[----:B0-----:R-:W-:-:S08]  /*0100*/  DFMA R4, -R6, R2, 1 ;  /* 0x3ff000000604742b */ /* 0x001fd00000000102 */
[----:B------:R-:W-:Y:S01]  /*0110*/  DFMA R4, R4, R4, R4 ;  /* 0x000000040404722b */ /* 0x000fe20000000004 */
[----:B--2---:R-:W-:-:S07]  /*0120*/  FSETP.GEU.AND P1, PT, |R10|, 6.5827683646048100446e-37, PT ;  /* 0x036000000a00780b */ /* 0x004fce0003f2e200 */
[----:B------:R-:W-:-:S08]  /*0130*/  DFMA R4, R2, R4, R2 ;  /* 0x000000040204722b */ /* 0x000fd00000000002 */
[----:B------:R-:W-:-:S08]  /*0140*/  DFMA R2, -R6, R4, 1 ;  /* 0x3ff000000602742b */ /* 0x000fd00000000104 */
[----:B------:R-:W-:-:S08]  /*0150*/  DFMA R2, R4, R2, R4 ;  /* 0x000000020402722b */ /* 0x000fd00000000004 */
[----:B-1----:R-:W-:-:S08]  /*0160*/  DMUL R4, R2, UR6 ;  /* 0x0000000602047c28 */ /* 0x002fd00008000000 */
[----:B------:R-:W-:-:S08]  /*0170*/  DFMA R8, -R6, R4, UR6 ;  /* 0x0000000606087e2b */ /* 0x000fd00008000104 */
[----:B------:R-:W-:-:S10]  /*0180*/  DFMA R2, R2, R8, R4 ;  /* 0x000000080202722b */ /* 0x000fd40000000004 */
[----:B------:R-:W-:-:S05]  /*0190*/  FFMA R4, RZ, R7, R3 ;  /* 0x00000007ff047223 */ /* 0x000fca0000000003 */
[----:B------:R-:W-:-:S13]  /*01a0*/  FSETP.GT.AND P0, PT, |R4|, 1.469367938527859385e-39, PT ;  /* 0x001000000400780b */ /* 0x000fda0003f04200 */
[----:B------:R-:W-:Y:S05]  /*01b0*/  @P0 BRA P1, `(.L_x_52) ;  /* 0x0000000000080947 */ /* 0x000fea0000800000 */
[----:B------:R-:W-:-:S07]  /*01c0*/  MOV R8, 0x1e0 ;  /* 0x000001e000087802 */ /* 0x000fce0000000f00 */
[----:B------:R-:W-:Y:S05]  /*01d0*/  CALL.REL.NOINC `($__internal_1_$__cuda_sm20_div_rn_f64_full) ;  /* 0x0000000000247944 */ /* 0x000fea0003c00000 */
.L_x_52:
[----:B------:R-:W-:Y:S05]  /*01e0*/  BSYNC.RECONVERGENT B0 ;  /* 0x0000000000007941 */ /* 0x000fea0003800200 */
.L_x_51:
[----:B------:R-:W0:Y:S02]  /*01f0*/  LDC.64 R4, c[0x0][0x380] ;  /* 0x0000e000ff047b82 */ /* 0x000e240000000a00 */
[----:B0-----:R-:W-:-:S05]  /*0200*/  IMAD.WIDE.U32 R4, R0, 0x8, R4 ;  /* 0x0000000800047825 */ /* 0x001fca00078e0004 */
[----:B------:R-:W-:Y:S01]  /*0210*/  STG.E.64 desc[UR4][R4.64], R2 ;  /* 0x0000000204007986 */ /* 0x000fe2000c101b04 */
[----:B------:R-:W-:Y:S05]  /*0220*/  EXIT ;  /* 0x000000000000794d */ /* 0x000fea0003800000 */
.L_x_50:
[----:B------:R-:W0:Y:S02]  /*0230*/  LDC.64 R2, c[0x0][0x380] ;  /* 0x0000e000ff027b82 */ /* 0x000e240000000a00 */
[----:B0-----:R-:W-:-:S05]  /*0240*/  IMAD.WIDE.U32 R2, R0, 0x8, R2 ;  /* 0x0000000800027825 */ /* 0x001fca00078e0002 */
[----:B------:R-:W-:Y:S01]  /*0250*/  STG.E.64 desc[UR4][R2.64], RZ ;  /* 0x000000ff02007986 */ /* 0x000fe2000c101b04 */
[----:B------:R-:W-:Y:S05]  /*0260*/  EXIT ;  /* 0x000000000000794d */ /* 0x000fea0003800000 */
        .weak           $__internal_1_$__cuda_sm20_div_rn_f64_full
        .type           $__internal_1_$__cuda_sm20_div_rn_f64_full,@function
        .size           $__internal_1_$__cuda_sm20_div_rn_f64_full,(.L_x_63 - $__internal_1_$__cuda_sm20_div_rn_f64_full)
$__internal_1_$__cuda_sm20_div_rn_f64_full:
[C---:B------:R-:W-:Y:S01]  /*0270*/  FSETP.GEU.AND P0, PT, |R7|.reuse, 1.469367938527859385e-39, PT ;  /* 0x001000000700780b */ /* 0x040fe20003f0e200 */
[----:B------:R-:W0:Y:S01]  /*0280*/  LDC.64 R4, c[0x0][0x390] ;  /* 0x0000e400ff047b82 */ /* 0x000e220000000a00 */
[C---:B------:R-:W-:Y:S01]  /*0290*/  LOP3.LUT R2, R7.reuse, 0x800fffff, RZ, 0xc0, !PT ;  /* 0x800fffff07027812 */ /* 0x040fe200078ec0ff */
[----:B------:R-:W-:Y:S01]  /*02a0*/  IMAD.MOV.U32 R10, RZ, RZ, 0x1 ;  /* 0x00000001ff0a7424 */ /* 0x000fe200078e00ff */
[----:B------:R-:W-:Y:S01]  /*02b0*/  LOP3.LUT R15, R7, 0x7ff00000, RZ, 0xc0, !PT ;  /* 0x7ff00000070f7812 */ /* 0x000fe200078ec0ff */
[----:B------:R-:W-:Y:S01]  /*02c0*/  IMAD.MOV.U32 R9, RZ, RZ, 0x1ca00000 ;  /* 0x1ca00000ff097424 */ /* 0x000fe200078e00ff */
[----:B------:R-:W-:Y:S01]  /*02d0*/  LOP3.LUT R3, R2, 0x3ff00000, RZ, 0xfc, !PT ;  /* 0x3ff0000002037812 */ /* 0x000fe200078efcff */
[----:B------:R-:W-:-:S06]  /*02e0*/  IMAD.MOV.U32 R2, RZ, RZ, R6 ;  /* 0x000000ffff027224 */ /* 0x000fcc00078e0006 */
[----:B------:R-:W-:-:S06]  /*02f0*/  @!P0 DMUL R2, R6, 8.98846567431157953865e+307 ;  /* 0x7fe0000006028828 */ /* 0x000fcc0000000000 */
[----:B------:R-:W1:Y:S01]  /*0300*/  MUFU.RCP64H R11, R3 ;  /* 0x00000003000b7308 */ /* 0x000e620000001800 */
[----:B0-----:R-:W-:-:S04]  /*0310*/  LOP3.LUT R14, R5, 0x7ff00000, RZ, 0xc0, !PT ;  /* 0x7ff00000050e7812 */ /* 0x001fc800078ec0ff */
[----:B------:R-:W-:Y:S01]  /*0320*/  ISETP.GE.U32.AND P1, PT, R14, R15, PT ;  /* 0x0000000f0e00720c */ /* 0x000fe20003f26070 */
[----:B------:R-:W-:Y:S01]  /*0330*/  IMAD.MOV.U32 R21, RZ, RZ, R14 ;  /* 0x000000ffff157224 */ /* 0x000fe200078e000e */
[----:B-1----:R-:W-:-:S08]  /*0340*/  DFMA R12, R10, -R2, 1 ;  /* 0x3ff000000a0c742b */ /* 0x002fd00000000802 */
[----:B------:R-:W-:-:S08]  /*0350*/  DFMA R12, R12, R12, R12 ;  /* 0x0000000c0c0c722b */ /* 0x000fd0000000000c */
[----:B------:R-:W-:Y:S01]  /*0360*/  DFMA R12, R10, R12, R10 ;  /* 0x0000000c0a0c722b */ /* 0x000fe2000000000a */
[----:B------:R-:W-:Y:S02]  /*0370*/  SEL R10, R9, 0x63400000, !P1 ;  /* 0x63400000090a7807 */ /* 0x000fe40004800000 */
[----:B------:R-:W-:Y:S02]  /*0380*/  FSETP.GEU.AND P1, PT, |R5|, 1.469367938527859385e-39, PT ;  /* 0x001000000500780b */ /* 0x000fe40003f2e200 */
[----:B------:R-:W-:Y:S01]  /*0390*/  LOP3.LUT R11, R10, 0x800fffff, R5, 0xf8, !PT ;  /* 0x800fffff0a0b7812 */ /* 0x000fe200078ef805 */
[----:B------:R-:W-:Y:S02]  /*03a0*/  IMAD.MOV.U32 R10, RZ, RZ, R4 ;  /* 0x000000ffff0a7224 */ /* 0x000fe400078e0004 */
[----:B------:R-:W-:-:S08]  /*03b0*/  DFMA R16, R12, -R2, 1 ;  /* 0x3ff000000c10742b */ /* 0x000fd00000000802 */
[----:B------:R-:W-:Y:S01]  /*03c0*/  DFMA R12, R12, R16, R12 ;  /* 0x000000100c0c722b */ /* 0x000fe2000000000c */
[----:B------:R-:W-:Y:S10]  /*03d0*/  @P1 BRA `(.L_x_53) ;  /* 0x0000000000201947 */ /* 0x000ff40003800000 */
[----:B------:R-:W-:-:S04]  /*03e0*/  LOP3.LUT R17, R7, 0x7ff00000, RZ, 0xc0, !PT ;  /* 0x7ff0000007117812 */ /* 0x000fc800078ec0ff */
[----:B------:R-:W-:-:S04]  /*03f0*/  ISETP.GE.U32.AND P1, PT, R14, R17, PT ;  /* 0x000000110e00720c */ /* 0x000fc80003f26070 */
[----:B------:R-:W-:-:S04]  /*0400*/  SEL R16, R9, 0x63400000, !P1 ;  /* 0x6340000009107807 */ /* 0x000fc80004800000 */
[----:B------:R-:W-:-:S04]  /*0410*/  LOP3.LUT R16, R16, 0x80000000, R5, 0xf8, !PT ;  /* 0x8000000010107812 */ /* 0x000fc800078ef805 */
[----:B------:R-:W-:Y:S01]  /*0420*/  LOP3.LUT R17, R16, 0x100000, RZ, 0xfc, !PT ;  /* 0x0010000010117812 */ /* 0x000fe200078efcff */
[----:B------:R-:W-:-:S06]  /*0430*/  IMAD.MOV.U32 R16, RZ, RZ, RZ ;  /* 0x000000ffff107224 */ /* 0x000fcc00078e00ff */
[----:B------:R-:W-:-:S10]  /*0440*/  DFMA R10, R10, 2, -R16 ;  /* 0x400000000a0a782b */ /* 0x000fd40000000810 */
[----:B------:R-:W-:-:S07]  /*0450*/  LOP3.LUT R21, R11, 0x7ff00000, RZ, 0xc0, !PT ;  /* 0x7ff000000b157812 */ /* 0x000fce00078ec0ff */
.L_x_53:
[----:B------:R-:W-:Y:S01]  /*0460*/  IMAD.MOV.U32 R20, RZ, RZ, R15 ;  /* 0x000000ffff147224 */ /* 0x000fe200078e000f */
[----:B------:R-:W-:Y:S01]  /*0470*/  @!P0 LOP3.LUT R20, R3, 0x7ff00000, RZ, 0xc0, !PT ;  /* 0x7ff0000003148812 */ /* 0x000fe200078ec0ff */
[----:B------:R-:W-:Y:S01]  /*0480*/  VIADD R15, R21, 0xffffffff ;  /* 0xffffffff150f7836 */ /* 0x000fe20000000000 */
[----:B------:R-:W-:Y:S01]  /*0490*/  DMUL R16, R12, R10 ;  /* 0x0000000a0c107228 */ /* 0x000fe20000000000 */
[----:B------:R-:W-:Y:S02]  /*04a0*/  BSSY.RECONVERGENT B1, `(.L_x_54) ;  /* 0x0000038000017945 */ /* 0x000fe40003800200 */
[----:B------:R-:W-:Y:S01]  /*04b0*/  VIADD R22, R20, 0xffffffff ;  /* 0xffffffff14167836 */ /* 0x000fe20000000000 */
[----:B------:R-:W-:-:S04]  /*04c0*/  ISETP.GT.U32.AND P0, PT, R15, 0x7feffffe, PT ;  /* 0x7feffffe0f00780c */ /* 0x000fc80003f04070 */
[----:B------:R-:W-:Y:S01]  /*04d0*/  ISETP.GT.U32.OR P0, PT, R22, 0x7feffffe, P0 ;  /* 0x7feffffe1600780c */ /* 0x000fe20000704470 */
[----:B------:R-:W-:-:S08]  /*04e0*/  DFMA R18, R16, -R2, R10 ;  /* 0x800000021012722b */ /* 0x000fd0000000000a */
[----:B------:R-:W-:-:S04]  /*04f0*/  DFMA R12, R12, R18, R16 ;  /* 0x000000120c0c722b */ /* 0x000fc80000000010 */
[----:B------:R-:W-:Y:S07]  /*0500*/  @P0 BRA `(.L_x_55) ;  /* 0x00000000006c0947 */ /* 0x000fee0003800000 */
        /* <DEDUP_REMOVED lines=27> */
.L_x_55:
[----:B------:R-:W0:Y:S02]  /*06c0*/  LDC.64 R2, c[0x0][0x390] ;  /* 0x0000e400ff027b82 */ /* 0x000e240000000a00 */
[----:B0-----:R-:W-:-:S14]  /*06d0*/  DSETP.NAN.AND P0, PT, R2, R2, PT ;  /* 0x000000020200722a */ /* 0x001fdc0003f08000 */
        /* <DEDUP_REMOVED lines=15> */
.L_x_58:
[----:B------:R-:W-:Y:S01]  /*07d0*/  LOP3.LUT R15, R7, 0x80000, RZ, 0xfc, !PT ;  /* 0x00080000070f7812 */ /* 0x000fe200078efcff */
[----:B------:R-:W-:Y:S01]  /*07e0*/  IMAD.MOV.U32 R14, RZ, RZ, R6 ;  /* 0x000000ffff0e7224 */ /* 0x000fe200078e0006 */
[----:B------:R-:W-:Y:S06]  /*07f0*/  BRA `(.L_x_56) ;  /* 0x0000000000087947 */ /* 0x000fec0003800000 */
.L_x_57:
[----:B------:R-:W-:Y:S01]  /*0800*/  LOP3.LUT R15, R5, 0x80000, RZ, 0xfc, !PT ;  /* 0x00080000050f7812 */ /* 0x000fe200078efcff */
[----:B------:R-:W-:-:S07]  /*0810*/  IMAD.MOV.U32 R14, RZ, RZ, R4 ;  /* 0x000000ffff0e7224 */ /* 0x000fce00078e0004 */
.L_x_56:
[----:B------:R-:W-:Y:S05]  /*0820*/  BSYNC.RECONVERGENT B1 ;  /* 0x0000000000017941 */ /* 0x000fea0003800200 */
.L_x_54:
[----:B------:R-:W-:Y:S02]  /*0830*/  IMAD.MOV.U32 R9, RZ, RZ, 0x0 ;  /* 0x00000000ff097424 */ /* 0x000fe400078e00ff */
[----:B------:R-:W-:Y:S02]  /*0840*/  IMAD.MOV.U32 R2, RZ, RZ, R14 ;  /* 0x000000ffff027224 */ /* 0x000fe400078e000e */
[----:B------:R-:W-:Y:S01]  /*0850*/  IMAD.MOV.U32 R3, RZ, RZ, R15 ;  /* 0x000000ffff037224 */ /* 0x000fe200078e000f */
[----:B------:R-:W-:Y:S06]  /*0860*/  RET.REL.NODEC R8 `(_Z14scaleMapKernelPdS_dj) ;  /* 0xfffffff408e47950 */ /* 0x000fec0003c3ffff */
.L_x_59:
        /* <DEDUP_REMOVED lines=9> */
.L_x_63:


//--------------------- .text._Z9addKernelPiPKiS1_ --------------------------
	.section	.text._Z9addKernelPiPKiS1_,"ax",@progbits
	.align	128
        .global         _Z9addKernelPiPKiS1_
        .type           _Z9addKernelPiPKiS1_,@function
        .size           _Z9addKernelPiPKiS1_,(.L_x_67 - _Z9addKernelPiPKiS1_)
        .other          _Z9addKernelPiPKiS1_,@"STO_CUDA_ENTRY STV_DEFAULT"
_Z9addKernelPiPKiS1_:
.text._Z9addKernelPiPKiS1_:
[----:B------:R-:W-:Y:S01]  /*0000*/  LDC R1, c[0x0][0x37c] ;  /* 0x0000df00ff017b82 */ /* 0x000fe20000000800 */
[----:B------:R-:W0:Y:S07]  /*0010*/  S2R R9, SR_TID.X ;  /* 0x0000000000097919 */ /* 0x000e2e0000002100 */
[----:B------:R-:W0:Y:S01]  /*0020*/  LDC.64 R2, c[0x0][0x388] ;  /* 0x0000e200ff027b82 */ /* 0x000e220000000a00 */
[----:B------:R-:W1:Y:S07]  /*0030*/  LDCU.64 UR4, c[0x0][0x358] ;  /* 0x00006b00ff0477ac */ /* 0x000e6e0008000a00 */
[----:B------:R-:W2:Y:S08]  /*0040*/  LDC.64 R4, c[0x0][0x390] ;  /* 0x0000e400ff047b82 */ /* 0x000eb00000000a00 */
[----:B------:R-:W3:Y:S01]  /*0050*/  LDC.64 R6, c[0x0][0x380] ;  /* 0x0000e000ff067b82 */ /* 0x000ee20000000a00 */
[----:B0-----:R-:W-:-:S04]  /*0060*/  IMAD.WIDE.U32 R2, R9, 0x4, R2 ;  /* 0x0000000409027825 */ /* 0x001fc800078e0002 */
[C---:B--2---:R-:W-:Y:S02]  /*0070*/  IMAD.WIDE.U32 R4, R9.reuse, 0x4, R4 ;  /* 0x0000000409047825 */ /* 0x044fe400078e0004 */
[----:B-1----:R-:W2:Y:S04]  /*0080*/  LDG.E R2, desc[UR4][R2.64] ;  /* 0x0000000402027981 */ /* 0x002ea8000c1e1900 */
[----:B------:R-:W2:Y:S01]  /*0090*/  LDG.E R5, desc[UR4][R4.64] ;  /* 0x0000000404057981 */ /* 0x000ea2000c1e1900 */
[----:B---3--:R-:W-:Y:S01]  /*00a0*/  IMAD.WIDE.U32 R6, R9, 0x4, R6 ;  /* 0x0000000409067825 */ /* 0x008fe200078e0006 */
[----:B--2---:R-:W-:-:S05]  /*00b0*/  LEA R9, R5, R2, 0x1 ;  /* 0x0000000205097211 */ /* 0x004fca00078e08ff */
[----:B------:R-:W-:Y:S01]  /*00c0*/  STG.E desc[UR4][R6.64], R9 ;  /* 0x0000000906007986 */ /* 0x000fe2000c101904 */
[----:B------:R-:W-:Y:S05]  /*00d0*/  EXIT ;  /* 0x000000000000794d */ /* 0x000fea0003800000 */
.L_x_60:
        /* <DEDUP_REMOVED lines=10> */
.L_x_67:


//--------------------- .nv.shared.reserved.0     --------------------------
	.section	.nv.shared.reserved.0,"aw",@nobits
	.weak		__nv_reservedSMEM_offset_0_alias
	.size		__nv_reservedSMEM_offset_0_alias, 0, 64
	.other		__nv_reservedSMEM_offset_0_alias,@"STO_CUDA_RESERVED_SHARED STV_DEFAULT"
__nv_reservedSMEM_offset_0_alias:
	.zero		0
	.zero		64


//--------------------- .nv.constant0._Z7moveAntPdS_jjddS_Pi --------------------------
	.section	.nv.constant0._Z7moveAntPdS_jjddS_Pi,"a",@progbits
	.sectionflags	@""
	.align	4
.nv.constant0._Z7moveAntPdS_jjddS_Pi:
	.zero		952


//--------------------- .nv.constant0._Z22evaporateFermoneKernelPdjd --------------------------
	.section	.nv.constant0._Z22evaporateFermoneKernelPdjd,"a",@progbits
	.sectionflags	@""
	.align	4
.nv.constant0._Z22evaporateFermoneKernelPdjd:
	.zero		920


//--------------------- .nv.constant0._Z14scaleMapKernelPdS_dj --------------------------
	.section	.nv.constant0._Z14scaleMapKernelPdS_dj,"a",@progbits
	.sectionflags	@""
	.align	4
.nv.constant0._Z14scaleMapKernelPdS_dj:
	.zero		924


//--------------------- .nv.constant0._Z9addKernelPiPKiS1_ --------------------------
	.section	.nv.constant0._Z9addKernelPiPKiS1_,"a",@progbits
	.sectionflags	@""
	.align	4
.nv.constant0._Z9addKernelPiPKiS1_:
	.zero		920


//--------------------- SYMBOLS --------------------------

	.type		.nv.reservedSmem.offset0,@object
	.size		.nv.reservedSmem.offset0,0x4
	.type		malloc,@function
